//
// Generated by NVIDIA NVVM Compiler
//
// Compiler Build ID: CL-36424714
// Cuda compilation tools, release 13.0, V13.0.88
// Based on NVVM 20.0.0
//

.version 9.0
.target sm_100
.address_size 64

	// .globl	_Z8calcZ_v4PKiiiPKfS2_PfPKbS0_PbS5_
.extern .func  (.param .b32 func_retval0) vprintf
(
	.param .b64 vprintf_param_0,
	.param .b64 vprintf_param_1
)
;
.global .align 1 .b8 $str[5] = {32, 37, 102, 32};
.global .align 1 .b8 $str$1[2] = {10};

.visible .entry _Z8calcZ_v4PKiiiPKfS2_PfPKbS0_PbS5_(
	.param .u64 .ptr .align 1 _Z8calcZ_v4PKiiiPKfS2_PfPKbS0_PbS5__param_0,
	.param .u32 _Z8calcZ_v4PKiiiPKfS2_PfPKbS0_PbS5__param_1,
	.param .u32 _Z8calcZ_v4PKiiiPKfS2_PfPKbS0_PbS5__param_2,
	.param .u64 .ptr .align 1 _Z8calcZ_v4PKiiiPKfS2_PfPKbS0_PbS5__param_3,
	.param .u64 .ptr .align 1 _Z8calcZ_v4PKiiiPKfS2_PfPKbS0_PbS5__param_4,
	.param .u64 .ptr .align 1 _Z8calcZ_v4PKiiiPKfS2_PfPKbS0_PbS5__param_5,
	.param .u64 .ptr .align 1 _Z8calcZ_v4PKiiiPKfS2_PfPKbS0_PbS5__param_6,
	.param .u64 .ptr .align 1 _Z8calcZ_v4PKiiiPKfS2_PfPKbS0_PbS5__param_7,
	.param .u64 .ptr .align 1 _Z8calcZ_v4PKiiiPKfS2_PfPKbS0_PbS5__param_8,
	.param .u64 .ptr .align 1 _Z8calcZ_v4PKiiiPKfS2_PfPKbS0_PbS5__param_9
)
{
	.reg .pred 	%p<38>;
	.reg .b16 	%rs<17>;
	.reg .b32 	%r<206>;
	.reg .b32 	%f<70>;
	.reg .b64 	%rd<117>;

	ld.param.u64 	%rd14, [_Z8calcZ_v4PKiiiPKfS2_PfPKbS0_PbS5__param_0];
	ld.param.u32 	%r192, [_Z8calcZ_v4PKiiiPKfS2_PfPKbS0_PbS5__param_1];
	ld.param.u32 	%r50, [_Z8calcZ_v4PKiiiPKfS2_PfPKbS0_PbS5__param_2];
	ld.param.u64 	%rd15, [_Z8calcZ_v4PKiiiPKfS2_PfPKbS0_PbS5__param_3];
	ld.param.u64 	%rd16, [_Z8calcZ_v4PKiiiPKfS2_PfPKbS0_PbS5__param_4];
	ld.param.u64 	%rd12, [_Z8calcZ_v4PKiiiPKfS2_PfPKbS0_PbS5__param_5];
	ld.param.u64 	%rd17, [_Z8calcZ_v4PKiiiPKfS2_PfPKbS0_PbS5__param_7];
	ld.param.u64 	%rd18, [_Z8calcZ_v4PKiiiPKfS2_PfPKbS0_PbS5__param_8];
	ld.param.u64 	%rd13, [_Z8calcZ_v4PKiiiPKfS2_PfPKbS0_PbS5__param_9];
	cvta.to.global.u64 	%rd1, %rd14;
	cvta.to.global.u64 	%rd2, %rd15;
	cvta.to.global.u64 	%rd3, %rd17;
	cvta.to.global.u64 	%rd4, %rd18;
	cvta.to.global.u64 	%rd5, %rd12;
	cvta.to.global.u64 	%rd6, %rd16;
	mov.u32 	%r51, %ctaid.x;
	mov.u32 	%r52, %ntid.x;
	mov.u32 	%r53, %tid.x;
	mad.lo.s32 	%r1, %r51, %r52, %r53;
	add.s32 	%r2, %r192, -1;
	setp.lt.s32 	%p1, %r1, %r2;
	@%p1 bra 	$L__BB0_3;
	setp.ge.s32 	%p2, %r1, %r192;
	@%p2 bra 	$L__BB0_32;
	cvta.to.global.u64 	%rd19, %rd13;
	ld.global.u8 	%rs1, [%rd19];
	setp.ne.s16 	%p3, %rs1, 0;
	@%p3 bra 	$L__BB0_32;
$L__BB0_3:
	mul.lo.s32 	%r3, %r50, %r1;
	shr.u32 	%r54, %r50, 31;
	add.s32 	%r55, %r50, %r54;
	shr.s32 	%r4, %r55, 1;
	add.s32 	%r5, %r3, %r4;
	cvt.s64.s32 	%rd23, %r5;
	add.s64 	%rd7, %rd4, %rd23;
	mov.b16 	%rs2, 0;
	st.global.u8 	[%rd7], %rs2;
	setp.lt.s32 	%p5, %r50, 2;
	@%p5 bra 	$L__BB0_19;
	add.s32 	%r57, %r4, -1;
	setp.lt.u32 	%p6, %r57, 3;
	mov.b32 	%r193, 0;
	mov.u32 	%r191, %r4;
	@%p6 bra 	$L__BB0_10;
	add.s32 	%r197, %r4, -2;
	and.b32  	%r59, %r4, 1073741820;
	neg.s32 	%r195, %r59;
	mov.b32 	%r199, 0;
	mov.u32 	%r196, %r3;
$L__BB0_6:
	.pragma "nounroll";
	add.s32 	%r60, %r197, 1;
	mul.wide.u32 	%rd24, %r60, 4;
	add.s64 	%rd11, %rd1, %rd24;
	ld.global.u32 	%r31, [%rd11];
	setp.eq.s32 	%p7, %r199, 0;
	mov.u32 	%r200, %r1;
	@%p7 bra 	$L__BB0_8;
	rem.s32 	%r200, %r1, %r199;
$L__BB0_8:
	div.s32 	%r61, %r192, %r31;
	div.s32 	%r62, %r200, %r61;
	setp.lt.s32 	%p8, %r62, 1;
	selp.u16 	%rs3, 1, 0, %p8;
	cvt.s64.s32 	%rd25, %r196;
	add.s64 	%rd26, %rd4, %rd25;
	st.global.u8 	[%rd26], %rs3;
	ld.global.u32 	%r63, [%rd11];
	sub.s32 	%r64, %r62, %r63;
	setp.gt.s32 	%p9, %r64, -2;
	selp.u16 	%rs4, 1, 0, %p9;
	add.s32 	%r65, %r197, 2;
	cvt.s64.s32 	%rd27, %r65;
	add.s64 	%rd28, %rd7, %rd27;
	st.global.u8 	[%rd28], %rs4;
	add.s32 	%r66, %r197, -2;
	mul.wide.u32 	%rd29, %r197, 4;
	add.s64 	%rd30, %rd1, %rd29;
	ld.global.u32 	%r67, [%rd30];
	div.s32 	%r68, %r61, %r67;
	rem.s32 	%r69, %r1, %r61;
	div.s32 	%r70, %r69, %r68;
	setp.lt.s32 	%p10, %r70, 1;
	selp.u16 	%rs5, 1, 0, %p10;
	st.global.u8 	[%rd26+1], %rs5;
	ld.global.u32 	%r71, [%rd30];
	sub.s32 	%r72, %r70, %r71;
	setp.gt.s32 	%p11, %r72, -2;
	selp.u16 	%rs6, 1, 0, %p11;
	st.global.u8 	[%rd28+-1], %rs6;
	add.s32 	%r73, %r197, -1;
	mul.wide.u32 	%rd31, %r73, 4;
	add.s64 	%rd32, %rd1, %rd31;
	ld.global.u32 	%r74, [%rd32];
	div.s32 	%r75, %r68, %r74;
	rem.s32 	%r76, %r1, %r68;
	div.s32 	%r77, %r76, %r75;
	setp.lt.s32 	%p12, %r77, 1;
	selp.u16 	%rs7, 1, 0, %p12;
	st.global.u8 	[%rd26+2], %rs7;
	ld.global.u32 	%r78, [%rd32];
	sub.s32 	%r79, %r77, %r78;
	setp.gt.s32 	%p13, %r79, -2;
	selp.u16 	%rs8, 1, 0, %p13;
	st.global.u8 	[%rd28+-2], %rs8;
	mul.wide.u32 	%rd33, %r66, 4;
	add.s64 	%rd34, %rd1, %rd33;
	ld.global.u32 	%r80, [%rd34];
	div.s32 	%r192, %r75, %r80;
	rem.s32 	%r81, %r1, %r75;
	div.s32 	%r82, %r81, %r192;
	setp.lt.s32 	%p14, %r82, 1;
	selp.u16 	%rs9, 1, 0, %p14;
	st.global.u8 	[%rd26+3], %rs9;
	ld.global.u32 	%r83, [%rd34];
	sub.s32 	%r84, %r82, %r83;
	setp.gt.s32 	%p15, %r84, -2;
	selp.u16 	%rs10, 1, 0, %p15;
	st.global.u8 	[%rd28+-3], %rs10;
	add.s32 	%r197, %r197, -4;
	add.s32 	%r196, %r196, 4;
	add.s32 	%r195, %r195, 4;
	setp.eq.s32 	%p16, %r195, 0;
	mov.u32 	%r199, %r192;
	@%p16 bra 	$L__BB0_9;
	bra.uni 	$L__BB0_6;
$L__BB0_9:
	add.s32 	%r191, %r197, 2;
	mov.u32 	%r193, %r192;
$L__BB0_10:
	and.b32  	%r12, %r4, 3;
	setp.eq.s32 	%p17, %r12, 0;
	@%p17 bra 	$L__BB0_19;
	setp.eq.s32 	%p18, %r12, 1;
	@%p18 bra 	$L__BB0_15;
	add.s32 	%r85, %r191, -1;
	mul.wide.u32 	%rd35, %r85, 4;
	add.s64 	%rd8, %rd1, %rd35;
	ld.global.u32 	%r86, [%rd8];
	div.s32 	%r13, %r192, %r86;
	setp.eq.s32 	%p19, %r193, 0;
	mov.u32 	%r190, %r1;
	@%p19 bra 	$L__BB0_14;
	rem.s32 	%r190, %r1, %r193;
$L__BB0_14:
	div.s32 	%r87, %r190, %r13;
	setp.lt.s32 	%p20, %r87, 1;
	selp.u16 	%rs11, 1, 0, %p20;
	sub.s32 	%r88, %r5, %r191;
	cvt.s64.s32 	%rd36, %r88;
	add.s64 	%rd37, %rd4, %rd36;
	st.global.u8 	[%rd37], %rs11;
	ld.global.u32 	%r89, [%rd8];
	sub.s32 	%r90, %r87, %r89;
	setp.gt.s32 	%p21, %r90, -2;
	selp.u16 	%rs12, 1, 0, %p21;
	cvt.s64.s32 	%rd38, %r191;
	add.s64 	%rd39, %rd7, %rd38;
	st.global.u8 	[%rd39], %rs12;
	add.s32 	%r191, %r191, -2;
	mul.wide.u32 	%rd40, %r191, 4;
	add.s64 	%rd41, %rd1, %rd40;
	ld.global.u32 	%r91, [%rd41];
	div.s32 	%r192, %r13, %r91;
	rem.s32 	%r92, %r1, %r13;
	div.s32 	%r93, %r92, %r192;
	setp.lt.s32 	%p22, %r93, 1;
	selp.u16 	%rs13, 1, 0, %p22;
	st.global.u8 	[%rd37+1], %rs13;
	ld.global.u32 	%r94, [%rd41];
	sub.s32 	%r95, %r93, %r94;
	setp.gt.s32 	%p23, %r95, -2;
	selp.u16 	%rs14, 1, 0, %p23;
	st.global.u8 	[%rd39+-1], %rs14;
	mov.u32 	%r193, %r192;
$L__BB0_15:
	and.b32  	%r96, %r4, 1;
	setp.eq.b32 	%p24, %r96, 1;
	not.pred 	%p25, %p24;
	@%p25 bra 	$L__BB0_19;
	add.s32 	%r97, %r191, -1;
	mul.wide.u32 	%rd42, %r97, 4;
	add.s64 	%rd9, %rd1, %rd42;
	ld.global.u32 	%r98, [%rd9];
	div.s32 	%r21, %r192, %r98;
	setp.eq.s32 	%p26, %r193, 0;
	mov.u32 	%r194, %r1;
	@%p26 bra 	$L__BB0_18;
	rem.s32 	%r194, %r1, %r193;
$L__BB0_18:
	div.s32 	%r99, %r194, %r21;
	setp.lt.s32 	%p27, %r99, 1;
	selp.u16 	%rs15, 1, 0, %p27;
	sub.s32 	%r100, %r5, %r191;
	cvt.s64.s32 	%rd43, %r100;
	add.s64 	%rd44, %rd4, %rd43;
	st.global.u8 	[%rd44], %rs15;
	ld.global.u32 	%r101, [%rd9];
	sub.s32 	%r102, %r99, %r101;
	setp.gt.s32 	%p28, %r102, -2;
	selp.u16 	%rs16, 1, 0, %p28;
	cvt.s64.s32 	%rd45, %r191;
	add.s64 	%rd46, %rd7, %rd45;
	st.global.u8 	[%rd46], %rs16;
$L__BB0_19:
	setp.lt.s32 	%p29, %r50, 1;
	mov.f32 	%f69, 0f00000000;
	@%p29 bra 	$L__BB0_31;
	add.s32 	%r103, %r3, 1;
	add.s32 	%r104, %r3, %r50;
	max.s32 	%r105, %r104, %r103;
	sub.s32 	%r24, %r105, %r3;
	sub.s32 	%r106, %r3, %r105;
	setp.gt.u32 	%p30, %r106, -8;
	mov.f32 	%f69, 0f00000000;
	mov.u32 	%r203, %r3;
	@%p30 bra 	$L__BB0_23;
	and.b32  	%r107, %r24, -8;
	neg.s32 	%r201, %r107;
	mul.wide.s32 	%rd47, %r3, 4;
	mul.wide.u32 	%rd48, %r50, 4;
	sub.s64 	%rd49, %rd48, %rd47;
	add.s64 	%rd50, %rd49, %rd3;
	add.s64 	%rd10, %rd50, 16;
	mov.f32 	%f69, 0f00000000;
	sub.s64 	%rd56, %rd3, %rd47;
	mov.u32 	%r203, %r3;
$L__BB0_22:
	.pragma "nounroll";
	cvt.s64.s32 	%rd51, %r203;
	add.s64 	%rd52, %rd4, %rd51;
	mul.wide.s32 	%rd53, %r203, 4;
	add.s64 	%rd54, %rd2, %rd53;
	add.s64 	%rd57, %rd56, %rd53;
	add.s64 	%rd58, %rd10, %rd53;
	ld.global.u32 	%r108, [%rd57];
	add.s32 	%r109, %r108, %r1;
	ld.global.s8 	%r110, [%rd52];
	ld.global.u32 	%r111, [%rd58+-16];
	mad.lo.s32 	%r112, %r111, %r110, %r109;
	ld.global.f32 	%f19, [%rd54];
	mul.wide.s32 	%rd59, %r112, 4;
	add.s64 	%rd60, %rd6, %rd59;
	ld.global.f32 	%f20, [%rd60];
	fma.rn.f32 	%f21, %f19, %f20, %f69;
	ld.global.u32 	%r113, [%rd57+4];
	add.s32 	%r114, %r113, %r1;
	ld.global.s8 	%r115, [%rd52+1];
	ld.global.u32 	%r116, [%rd58+-12];
	mad.lo.s32 	%r117, %r116, %r115, %r114;
	ld.global.f32 	%f22, [%rd54+4];
	mul.wide.s32 	%rd61, %r117, 4;
	add.s64 	%rd62, %rd6, %rd61;
	ld.global.f32 	%f23, [%rd62];
	fma.rn.f32 	%f24, %f22, %f23, %f21;
	ld.global.u32 	%r118, [%rd57+8];
	add.s32 	%r119, %r118, %r1;
	ld.global.s8 	%r120, [%rd52+2];
	ld.global.u32 	%r121, [%rd58+-8];
	mad.lo.s32 	%r122, %r121, %r120, %r119;
	ld.global.f32 	%f25, [%rd54+8];
	mul.wide.s32 	%rd63, %r122, 4;
	add.s64 	%rd64, %rd6, %rd63;
	ld.global.f32 	%f26, [%rd64];
	fma.rn.f32 	%f27, %f25, %f26, %f24;
	ld.global.u32 	%r123, [%rd57+12];
	add.s32 	%r124, %r123, %r1;
	ld.global.s8 	%r125, [%rd52+3];
	ld.global.u32 	%r126, [%rd58+-4];
	mad.lo.s32 	%r127, %r126, %r125, %r124;
	ld.global.f32 	%f28, [%rd54+12];
	mul.wide.s32 	%rd65, %r127, 4;
	add.s64 	%rd66, %rd6, %rd65;
	ld.global.f32 	%f29, [%rd66];
	fma.rn.f32 	%f30, %f28, %f29, %f27;
	ld.global.u32 	%r128, [%rd57+16];
	add.s32 	%r129, %r128, %r1;
	ld.global.s8 	%r130, [%rd52+4];
	ld.global.u32 	%r131, [%rd58];
	mad.lo.s32 	%r132, %r131, %r130, %r129;
	ld.global.f32 	%f31, [%rd54+16];
	mul.wide.s32 	%rd67, %r132, 4;
	add.s64 	%rd68, %rd6, %rd67;
	ld.global.f32 	%f32, [%rd68];
	fma.rn.f32 	%f33, %f31, %f32, %f30;
	ld.global.u32 	%r133, [%rd57+20];
	add.s32 	%r134, %r133, %r1;
	ld.global.s8 	%r135, [%rd52+5];
	ld.global.u32 	%r136, [%rd58+4];
	mad.lo.s32 	%r137, %r136, %r135, %r134;
	ld.global.f32 	%f34, [%rd54+20];
	mul.wide.s32 	%rd69, %r137, 4;
	add.s64 	%rd70, %rd6, %rd69;
	ld.global.f32 	%f35, [%rd70];
	fma.rn.f32 	%f36, %f34, %f35, %f33;
	ld.global.u32 	%r138, [%rd57+24];
	add.s32 	%r139, %r138, %r1;
	ld.global.s8 	%r140, [%rd52+6];
	ld.global.u32 	%r141, [%rd58+8];
	mad.lo.s32 	%r142, %r141, %r140, %r139;
	ld.global.f32 	%f37, [%rd54+24];
	mul.wide.s32 	%rd71, %r142, 4;
	add.s64 	%rd72, %rd6, %rd71;
	ld.global.f32 	%f38, [%rd72];
	fma.rn.f32 	%f39, %f37, %f38, %f36;
	ld.global.u32 	%r143, [%rd57+28];
	add.s32 	%r144, %r143, %r1;
	ld.global.s8 	%r145, [%rd52+7];
	ld.global.u32 	%r146, [%rd58+12];
	mad.lo.s32 	%r147, %r146, %r145, %r144;
	ld.global.f32 	%f40, [%rd54+28];
	mul.wide.s32 	%rd73, %r147, 4;
	add.s64 	%rd74, %rd6, %rd73;
	ld.global.f32 	%f41, [%rd74];
	fma.rn.f32 	%f69, %f40, %f41, %f39;
	add.s32 	%r203, %r203, 8;
	add.s32 	%r201, %r201, 8;
	setp.ne.s32 	%p31, %r201, 0;
	@%p31 bra 	$L__BB0_22;
$L__BB0_23:
	and.b32  	%r43, %r24, 7;
	setp.eq.s32 	%p32, %r43, 0;
	@%p32 bra 	$L__BB0_31;
	and.b32  	%r44, %r24, 3;
	setp.lt.u32 	%p33, %r43, 4;
	@%p33 bra 	$L__BB0_26;
	sub.s32 	%r148, %r203, %r3;
	mul.wide.s32 	%rd75, %r148, 4;
	add.s64 	%rd76, %rd3, %rd75;
	ld.global.u32 	%r149, [%rd76];
	add.s32 	%r150, %r149, %r1;
	cvt.s64.s32 	%rd77, %r203;
	add.s64 	%rd78, %rd4, %rd77;
	ld.global.s8 	%r151, [%rd78];
	mul.wide.u32 	%rd79, %r50, 4;
	add.s64 	%rd80, %rd76, %rd79;
	ld.global.u32 	%r152, [%rd80];
	mad.lo.s32 	%r153, %r152, %r151, %r150;
	mul.wide.s32 	%rd81, %r203, 4;
	add.s64 	%rd82, %rd2, %rd81;
	ld.global.f32 	%f43, [%rd82];
	mul.wide.s32 	%rd83, %r153, 4;
	add.s64 	%rd84, %rd6, %rd83;
	ld.global.f32 	%f44, [%rd84];
	fma.rn.f32 	%f45, %f43, %f44, %f69;
	ld.global.u32 	%r154, [%rd76+4];
	add.s32 	%r155, %r154, %r1;
	ld.global.s8 	%r156, [%rd78+1];
	ld.global.u32 	%r157, [%rd80+4];
	mad.lo.s32 	%r158, %r157, %r156, %r155;
	ld.global.f32 	%f46, [%rd82+4];
	mul.wide.s32 	%rd85, %r158, 4;
	add.s64 	%rd86, %rd6, %rd85;
	ld.global.f32 	%f47, [%rd86];
	fma.rn.f32 	%f48, %f46, %f47, %f45;
	ld.global.u32 	%r159, [%rd76+8];
	add.s32 	%r160, %r159, %r1;
	ld.global.s8 	%r161, [%rd78+2];
	ld.global.u32 	%r162, [%rd80+8];
	mad.lo.s32 	%r163, %r162, %r161, %r160;
	ld.global.f32 	%f49, [%rd82+8];
	mul.wide.s32 	%rd87, %r163, 4;
	add.s64 	%rd88, %rd6, %rd87;
	ld.global.f32 	%f50, [%rd88];
	fma.rn.f32 	%f51, %f49, %f50, %f48;
	ld.global.u32 	%r164, [%rd76+12];
	add.s32 	%r165, %r164, %r1;
	ld.global.s8 	%r166, [%rd78+3];
	ld.global.u32 	%r167, [%rd80+12];
	mad.lo.s32 	%r168, %r167, %r166, %r165;
	ld.global.f32 	%f52, [%rd82+12];
	mul.wide.s32 	%rd89, %r168, 4;
	add.s64 	%rd90, %rd6, %rd89;
	ld.global.f32 	%f53, [%rd90];
	fma.rn.f32 	%f69, %f52, %f53, %f51;
	add.s32 	%r203, %r203, 4;
$L__BB0_26:
	setp.eq.s32 	%p34, %r44, 0;
	@%p34 bra 	$L__BB0_31;
	setp.eq.s32 	%p35, %r44, 1;
	@%p35 bra 	$L__BB0_29;
	sub.s32 	%r169, %r203, %r3;
	mul.wide.s32 	%rd91, %r169, 4;
	add.s64 	%rd92, %rd3, %rd91;
	ld.global.u32 	%r170, [%rd92];
	add.s32 	%r171, %r170, %r1;
	cvt.s64.s32 	%rd93, %r203;
	add.s64 	%rd94, %rd4, %rd93;
	ld.global.s8 	%r172, [%rd94];
	mul.wide.u32 	%rd95, %r50, 4;
	add.s64 	%rd96, %rd92, %rd95;
	ld.global.u32 	%r173, [%rd96];
	mad.lo.s32 	%r174, %r173, %r172, %r171;
	mul.wide.s32 	%rd97, %r203, 4;
	add.s64 	%rd98, %rd2, %rd97;
	ld.global.f32 	%f55, [%rd98];
	mul.wide.s32 	%rd99, %r174, 4;
	add.s64 	%rd100, %rd6, %rd99;
	ld.global.f32 	%f56, [%rd100];
	fma.rn.f32 	%f57, %f55, %f56, %f69;
	ld.global.u32 	%r175, [%rd92+4];
	add.s32 	%r176, %r175, %r1;
	ld.global.s8 	%r177, [%rd94+1];
	ld.global.u32 	%r178, [%rd96+4];
	mad.lo.s32 	%r179, %r178, %r177, %r176;
	ld.global.f32 	%f58, [%rd98+4];
	mul.wide.s32 	%rd101, %r179, 4;
	add.s64 	%rd102, %rd6, %rd101;
	ld.global.f32 	%f59, [%rd102];
	fma.rn.f32 	%f69, %f58, %f59, %f57;
	add.s32 	%r203, %r203, 2;
$L__BB0_29:
	and.b32  	%r180, %r24, 1;
	setp.eq.b32 	%p36, %r180, 1;
	not.pred 	%p37, %p36;
	@%p37 bra 	$L__BB0_31;
	sub.s32 	%r181, %r203, %r3;
	mul.wide.s32 	%rd103, %r181, 4;
	add.s64 	%rd104, %rd3, %rd103;
	ld.global.u32 	%r182, [%rd104];
	add.s32 	%r183, %r182, %r1;
	cvt.s64.s32 	%rd105, %r203;
	add.s64 	%rd106, %rd4, %rd105;
	ld.global.s8 	%r184, [%rd106];
	mul.wide.u32 	%rd107, %r50, 4;
	add.s64 	%rd108, %rd104, %rd107;
	ld.global.u32 	%r185, [%rd108];
	mad.lo.s32 	%r186, %r185, %r184, %r183;
	mul.wide.s32 	%rd109, %r203, 4;
	add.s64 	%rd110, %rd2, %rd109;
	ld.global.f32 	%f60, [%rd110];
	mul.wide.s32 	%rd111, %r186, 4;
	add.s64 	%rd112, %rd6, %rd111;
	ld.global.f32 	%f61, [%rd112];
	fma.rn.f32 	%f69, %f60, %f61, %f69;
$L__BB0_31:
	ld.param.u64 	%rd116, [_Z8calcZ_v4PKiiiPKfS2_PfPKbS0_PbS5__param_5];
	cvta.to.global.u64 	%rd113, %rd116;
	mul.wide.s32 	%rd114, %r1, 4;
	add.s64 	%rd115, %rd113, %rd114;
	st.global.f32 	[%rd115], %f69;
	bra.uni 	$L__BB0_34;
$L__BB0_32:
	setp.ne.s32 	%p4, %r1, %r2;
	@%p4 bra 	$L__BB0_34;
	mul.wide.s32 	%rd20, %r1, 4;
	add.s64 	%rd21, %rd6, %rd20;
	ld.global.f32 	%f13, [%rd21];
	mul.f32 	%f14, %f13, 0f4CBEBC20;
	add.s64 	%rd22, %rd5, %rd20;
	st.global.f32 	[%rd22], %f14;
$L__BB0_34:
	ret;

}
	// .globl	_Z13checkResiduumiPKffPb
.visible .entry _Z13checkResiduumiPKffPb(
	.param .u32 _Z13checkResiduumiPKffPb_param_0,
	.param .u64 .ptr .align 1 _Z13checkResiduumiPKffPb_param_1,
	.param .f32 _Z13checkResiduumiPKffPb_param_2,
	.param .u64 .ptr .align 1 _Z13checkResiduumiPKffPb_param_3
)
{
	.reg .pred 	%p<4>;
	.reg .b16 	%rs<2>;
	.reg .b32 	%r<11>;
	.reg .b32 	%f<3>;
	.reg .b64 	%rd<7>;

	ld.param.u32 	%r6, [_Z13checkResiduumiPKffPb_param_0];
	ld.param.u64 	%rd2, [_Z13checkResiduumiPKffPb_param_1];
	ld.param.f32 	%f1, [_Z13checkResiduumiPKffPb_param_2];
	ld.param.u64 	%rd3, [_Z13checkResiduumiPKffPb_param_3];
	mov.u32 	%r7, %ctaid.x;
	mov.u32 	%r1, %ntid.x;
	mov.u32 	%r8, %tid.x;
	mad.lo.s32 	%r10, %r7, %r1, %r8;
	setp.ge.s32 	%p1, %r10, %r6;
	@%p1 bra 	$L__BB1_5;
	mov.u32 	%r9, %nctaid.x;
	mul.lo.s32 	%r3, %r1, %r9;
	cvta.to.global.u64 	%rd1, %rd2;
$L__BB1_2:
	mul.wide.s32 	%rd4, %r10, 4;
	add.s64 	%rd5, %rd1, %rd4;
	ld.global.f32 	%f2, [%rd5];
	setp.ltu.f32 	%p2, %f2, %f1;
	@%p2 bra 	$L__BB1_4;
	cvta.to.global.u64 	%rd6, %rd3;
	mov.b16 	%rs1, 0;
	st.global.u8 	[%rd6], %rs1;
	bra.uni 	$L__BB1_5;
$L__BB1_4:
	add.s32 	%r10, %r10, %r3;
	setp.lt.s32 	%p3, %r10, %r6;
	@%p3 bra 	$L__BB1_2;
$L__BB1_5:
	ret;

}
	// .globl	_Z22initVariablesWithGuessiPKfPfS1_S1_Pb
.visible .entry _Z22initVariablesWithGuessiPKfPfS1_S1_Pb(
	.param .u32 _Z22initVariablesWithGuessiPKfPfS1_S1_Pb_param_0,
	.param .u64 .ptr .align 1 _Z22initVariablesWithGuessiPKfPfS1_S1_Pb_param_1,
	.param .u64 .ptr .align 1 _Z22initVariablesWithGuessiPKfPfS1_S1_Pb_param_2,
	.param .u64 .ptr .align 1 _Z22initVariablesWithGuessiPKfPfS1_S1_Pb_param_3,
	.param .u64 .ptr .align 1 _Z22initVariablesWithGuessiPKfPfS1_S1_Pb_param_4,
	.param .u64 .ptr .align 1 _Z22initVariablesWithGuessiPKfPfS1_S1_Pb_param_5
)
{
	.reg .pred 	%p<3>;
	.reg .b16 	%rs<2>;
	.reg .b32 	%r<6>;
	.reg .b32 	%f<4>;
	.reg .b64 	%rd<16>;

	ld.param.u32 	%r2, [_Z22initVariablesWithGuessiPKfPfS1_S1_Pb_param_0];
	ld.param.u64 	%rd1, [_Z22initVariablesWithGuessiPKfPfS1_S1_Pb_param_1];
	ld.param.u64 	%rd2, [_Z22initVariablesWithGuessiPKfPfS1_S1_Pb_param_2];
	ld.param.u64 	%rd3, [_Z22initVariablesWithGuessiPKfPfS1_S1_Pb_param_3];
	ld.param.u64 	%rd4, [_Z22initVariablesWithGuessiPKfPfS1_S1_Pb_param_4];
	ld.param.u64 	%rd5, [_Z22initVariablesWithGuessiPKfPfS1_S1_Pb_param_5];
	mov.u32 	%r3, %ctaid.x;
	mov.u32 	%r4, %ntid.x;
	mov.u32 	%r5, %tid.x;
	mad.lo.s32 	%r1, %r3, %r4, %r5;
	setp.ge.s32 	%p1, %r1, %r2;
	@%p1 bra 	$L__BB2_2;
	cvta.to.global.u64 	%rd6, %rd1;
	cvta.to.global.u64 	%rd7, %rd2;
	cvta.to.global.u64 	%rd8, %rd3;
	cvta.to.global.u64 	%rd9, %rd4;
	mul.wide.s32 	%rd10, %r1, 4;
	add.s64 	%rd11, %rd6, %rd10;
	ld.global.f32 	%f1, [%rd11];
	add.s64 	%rd12, %rd7, %rd10;
	ld.global.f32 	%f2, [%rd12];
	sub.f32 	%f3, %f1, %f2;
	add.s64 	%rd13, %rd8, %rd10;
	st.global.f32 	[%rd13], %f3;
	add.s64 	%rd14, %rd9, %rd10;
	st.global.f32 	[%rd14], %f3;
$L__BB2_2:
	setp.ne.s32 	%p2, %r1, 0;
	@%p2 bra 	$L__BB2_4;
	cvta.to.global.u64 	%rd15, %rd5;
	mov.b16 	%rs1, 0;
	st.global.u8 	[%rd15], %rs1;
$L__BB2_4:
	ret;

}
	// .globl	_Z10printarrayPfi
.visible .entry _Z10printarrayPfi(
	.param .u64 .ptr .align 1 _Z10printarrayPfi_param_0,
	.param .u32 _Z10printarrayPfi_param_1
)
{
	.local .align 8 .b8 	__local_depot3[8];
	.reg .b64 	%SP;
	.reg .b64 	%SPL;
	.reg .pred 	%p<10>;
	.reg .b32 	%r<65>;
	.reg .b32 	%f<30>;
	.reg .b64 	%rd<55>;
	.reg .b64 	%fd<30>;

	mov.u64 	%SPL, __local_depot3;
	cvta.local.u64 	%SP, %SPL;
	ld.param.u64 	%rd21, [_Z10printarrayPfi_param_0];
	ld.param.u32 	%r1, [_Z10printarrayPfi_param_1];
	cvta.to.global.u64 	%rd1, %rd21;
	cvt.s64.s32 	%rd2, %r1;
	setp.eq.s32 	%p1, %r1, 0;
	@%p1 bra 	$L__BB3_13;
	setp.lt.u32 	%p2, %r1, 16;
	mov.b64 	%rd51, 0;
	@%p2 bra 	$L__BB3_4;
	and.b64  	%rd51, %rd2, -16;
	add.s64 	%rd48, %rd1, 32;
	add.u64 	%rd23, %SP, 0;
	mov.u64 	%rd49, %rd51;
$L__BB3_3:
	.pragma "nounroll";
	ld.global.f32 	%f1, [%rd48+-32];
	cvt.f64.f32 	%fd1, %f1;
	cvta.to.local.u64 	%rd24, %rd23;
	st.local.f64 	[%rd24], %fd1;
	mov.u64 	%rd25, $str;
	cvta.global.u64 	%rd26, %rd25;
	{ // callseq 0, 0
	.param .b64 param0;
	st.param.b64 	[param0], %rd26;
	.param .b64 param1;
	st.param.b64 	[param1], %rd23;
	.param .b32 retval0;
	call.uni (retval0), 
	vprintf, 
	(
	param0, 
	param1
	);
	ld.param.b32 	%r2, [retval0];
	} // callseq 0
	ld.global.f32 	%f2, [%rd48+-28];
	cvt.f64.f32 	%fd2, %f2;
	st.local.f64 	[%rd24], %fd2;
	{ // callseq 1, 0
	.param .b64 param0;
	st.param.b64 	[param0], %rd26;
	.param .b64 param1;
	st.param.b64 	[param1], %rd23;
	.param .b32 retval0;
	call.uni (retval0), 
	vprintf, 
	(
	param0, 
	param1
	);
	ld.param.b32 	%r4, [retval0];
	} // callseq 1
	ld.global.f32 	%f3, [%rd48+-24];
	cvt.f64.f32 	%fd3, %f3;
	st.local.f64 	[%rd24], %fd3;
	{ // callseq 2, 0
	.param .b64 param0;
	st.param.b64 	[param0], %rd26;
	.param .b64 param1;
	st.param.b64 	[param1], %rd23;
	.param .b32 retval0;
	call.uni (retval0), 
	vprintf, 
	(
	param0, 
	param1
	);
	ld.param.b32 	%r6, [retval0];
	} // callseq 2
	ld.global.f32 	%f4, [%rd48+-20];
	cvt.f64.f32 	%fd4, %f4;
	st.local.f64 	[%rd24], %fd4;
	{ // callseq 3, 0
	.param .b64 param0;
	st.param.b64 	[param0], %rd26;
	.param .b64 param1;
	st.param.b64 	[param1], %rd23;
	.param .b32 retval0;
	call.uni (retval0), 
	vprintf, 
	(
	param0, 
	param1
	);
	ld.param.b32 	%r8, [retval0];
	} // callseq 3
	ld.global.f32 	%f5, [%rd48+-16];
	cvt.f64.f32 	%fd5, %f5;
	st.local.f64 	[%rd24], %fd5;
	{ // callseq 4, 0
	.param .b64 param0;
	st.param.b64 	[param0], %rd26;
	.param .b64 param1;
	st.param.b64 	[param1], %rd23;
	.param .b32 retval0;
	call.uni (retval0), 
	vprintf, 
	(
	param0, 
	param1
	);
	ld.param.b32 	%r10, [retval0];
	} // callseq 4
	ld.global.f32 	%f6, [%rd48+-12];
	cvt.f64.f32 	%fd6, %f6;
	st.local.f64 	[%rd24], %fd6;
	{ // callseq 5, 0
	.param .b64 param0;
	st.param.b64 	[param0], %rd26;
	.param .b64 param1;
	st.param.b64 	[param1], %rd23;
	.param .b32 retval0;
	call.uni (retval0), 
	vprintf, 
	(
	param0, 
	param1
	);
	ld.param.b32 	%r12, [retval0];
	} // callseq 5
	ld.global.f32 	%f7, [%rd48+-8];
	cvt.f64.f32 	%fd7, %f7;
	st.local.f64 	[%rd24], %fd7;
	{ // callseq 6, 0
	.param .b64 param0;
	st.param.b64 	[param0], %rd26;
	.param .b64 param1;
	st.param.b64 	[param1], %rd23;
	.param .b32 retval0;
	call.uni (retval0), 
	vprintf, 
	(
	param0, 
	param1
	);
	ld.param.b32 	%r14, [retval0];
	} // callseq 6
	ld.global.f32 	%f8, [%rd48+-4];
	cvt.f64.f32 	%fd8, %f8;
	st.local.f64 	[%rd24], %fd8;
	{ // callseq 7, 0
	.param .b64 param0;
	st.param.b64 	[param0], %rd26;
	.param .b64 param1;
	st.param.b64 	[param1], %rd23;
	.param .b32 retval0;
	call.uni (retval0), 
	vprintf, 
	(
	param0, 
	param1
	);
	ld.param.b32 	%r16, [retval0];
	} // callseq 7
	ld.global.f32 	%f9, [%rd48];
	cvt.f64.f32 	%fd9, %f9;
	st.local.f64 	[%rd24], %fd9;
	{ // callseq 8, 0
	.param .b64 param0;
	st.param.b64 	[param0], %rd26;
	.param .b64 param1;
	st.param.b64 	[param1], %rd23;
	.param .b32 retval0;
	call.uni (retval0), 
	vprintf, 
	(
	param0, 
	param1
	);
	ld.param.b32 	%r18, [retval0];
	} // callseq 8
	ld.global.f32 	%f10, [%rd48+4];
	cvt.f64.f32 	%fd10, %f10;
	st.local.f64 	[%rd24], %fd10;
	{ // callseq 9, 0
	.param .b64 param0;
	st.param.b64 	[param0], %rd26;
	.param .b64 param1;
	st.param.b64 	[param1], %rd23;
	.param .b32 retval0;
	call.uni (retval0), 
	vprintf, 
	(
	param0, 
	param1
	);
	ld.param.b32 	%r20, [retval0];
	} // callseq 9
	ld.global.f32 	%f11, [%rd48+8];
	cvt.f64.f32 	%fd11, %f11;
	st.local.f64 	[%rd24], %fd11;
	{ // callseq 10, 0
	.param .b64 param0;
	st.param.b64 	[param0], %rd26;
	.param .b64 param1;
	st.param.b64 	[param1], %rd23;
	.param .b32 retval0;
	call.uni (retval0), 
	vprintf, 
	(
	param0, 
	param1
	);
	ld.param.b32 	%r22, [retval0];
	} // callseq 10
	ld.global.f32 	%f12, [%rd48+12];
	cvt.f64.f32 	%fd12, %f12;
	st.local.f64 	[%rd24], %fd12;
	{ // callseq 11, 0
	.param .b64 param0;
	st.param.b64 	[param0], %rd26;
	.param .b64 param1;
	st.param.b64 	[param1], %rd23;
	.param .b32 retval0;
	call.uni (retval0), 
	vprintf, 
	(
	param0, 
	param1
	);
	ld.param.b32 	%r24, [retval0];
	} // callseq 11
	ld.global.f32 	%f13, [%rd48+16];
	cvt.f64.f32 	%fd13, %f13;
	st.local.f64 	[%rd24], %fd13;
	{ // callseq 12, 0
	.param .b64 param0;
	st.param.b64 	[param0], %rd26;
	.param .b64 param1;
	st.param.b64 	[param1], %rd23;
	.param .b32 retval0;
	call.uni (retval0), 
	vprintf, 
	(
	param0, 
	param1
	);
	ld.param.b32 	%r26, [retval0];
	} // callseq 12
	ld.global.f32 	%f14, [%rd48+20];
	cvt.f64.f32 	%fd14, %f14;
	st.local.f64 	[%rd24], %fd14;
	{ // callseq 13, 0
	.param .b64 param0;
	st.param.b64 	[param0], %rd26;
	.param .b64 param1;
	st.param.b64 	[param1], %rd23;
	.param .b32 retval0;
	call.uni (retval0), 
	vprintf, 
	(
	param0, 
	param1
	);
	ld.param.b32 	%r28, [retval0];
	} // callseq 13
	ld.global.f32 	%f15, [%rd48+24];
	cvt.f64.f32 	%fd15, %f15;
	st.local.f64 	[%rd24], %fd15;
	{ // callseq 14, 0
	.param .b64 param0;
	st.param.b64 	[param0], %rd26;
	.param .b64 param1;
	st.param.b64 	[param1], %rd23;
	.param .b32 retval0;
	call.uni (retval0), 
	vprintf, 
	(
	param0, 
	param1
	);
	ld.param.b32 	%r30, [retval0];
	} // callseq 14
	ld.global.f32 	%f16, [%rd48+28];
	cvt.f64.f32 	%fd16, %f16;
	st.local.f64 	[%rd24], %fd16;
	{ // callseq 15, 0
	.param .b64 param0;
	st.param.b64 	[param0], %rd26;
	.param .b64 param1;
	st.param.b64 	[param1], %rd23;
	.param .b32 retval0;
	call.uni (retval0), 
	vprintf, 
	(
	param0, 
	param1
	);
	ld.param.b32 	%r32, [retval0];
	} // callseq 15
	add.s64 	%rd49, %rd49, -16;
	add.s64 	%rd48, %rd48, 64;
	setp.ne.s64 	%p3, %rd49, 0;
	@%p3 bra 	$L__BB3_3;
$L__BB3_4:
	and.b32  	%r34, %r1, 15;
	setp.eq.s32 	%p4, %r34, 0;
	@%p4 bra 	$L__BB3_13;
	add.u64 	%rd27, %SP, 0;
	add.u64 	%rd10, %SPL, 0;
	and.b64  	%rd28, %rd2, 15;
	add.s64 	%rd29, %rd28, -1;
	setp.lt.u64 	%p5, %rd29, 7;
	@%p5 bra 	$L__BB3_7;
	shl.b64 	%rd30, %rd51, 2;
	add.s64 	%rd31, %rd1, %rd30;
	ld.global.f32 	%f17, [%rd31];
	cvt.f64.f32 	%fd17, %f17;
	st.local.f64 	[%rd10], %fd17;
	mov.u64 	%rd32, $str;
	cvta.global.u64 	%rd33, %rd32;
	{ // callseq 16, 0
	.param .b64 param0;
	st.param.b64 	[param0], %rd33;
	.param .b64 param1;
	st.param.b64 	[param1], %rd27;
	.param .b32 retval0;
	call.uni (retval0), 
	vprintf, 
	(
	param0, 
	param1
	);
	ld.param.b32 	%r35, [retval0];
	} // callseq 16
	ld.global.f32 	%f18, [%rd31+4];
	cvt.f64.f32 	%fd18, %f18;
	st.local.f64 	[%rd10], %fd18;
	{ // callseq 17, 0
	.param .b64 param0;
	st.param.b64 	[param0], %rd33;
	.param .b64 param1;
	st.param.b64 	[param1], %rd27;
	.param .b32 retval0;
	call.uni (retval0), 
	vprintf, 
	(
	param0, 
	param1
	);
	ld.param.b32 	%r37, [retval0];
	} // callseq 17
	ld.global.f32 	%f19, [%rd31+8];
	cvt.f64.f32 	%fd19, %f19;
	st.local.f64 	[%rd10], %fd19;
	{ // callseq 18, 0
	.param .b64 param0;
	st.param.b64 	[param0], %rd33;
	.param .b64 param1;
	st.param.b64 	[param1], %rd27;
	.param .b32 retval0;
	call.uni (retval0), 
	vprintf, 
	(
	param0, 
	param1
	);
	ld.param.b32 	%r39, [retval0];
	} // callseq 18
	ld.global.f32 	%f20, [%rd31+12];
	cvt.f64.f32 	%fd20, %f20;
	st.local.f64 	[%rd10], %fd20;
	{ // callseq 19, 0
	.param .b64 param0;
	st.param.b64 	[param0], %rd33;
	.param .b64 param1;
	st.param.b64 	[param1], %rd27;
	.param .b32 retval0;
	call.uni (retval0), 
	vprintf, 
	(
	param0, 
	param1
	);
	ld.param.b32 	%r41, [retval0];
	} // callseq 19
	ld.global.f32 	%f21, [%rd31+16];
	cvt.f64.f32 	%fd21, %f21;
	st.local.f64 	[%rd10], %fd21;
	{ // callseq 20, 0
	.param .b64 param0;
	st.param.b64 	[param0], %rd33;
	.param .b64 param1;
	st.param.b64 	[param1], %rd27;
	.param .b32 retval0;
	call.uni (retval0), 
	vprintf, 
	(
	param0, 
	param1
	);
	ld.param.b32 	%r43, [retval0];
	} // callseq 20
	ld.global.f32 	%f22, [%rd31+20];
	cvt.f64.f32 	%fd22, %f22;
	st.local.f64 	[%rd10], %fd22;
	{ // callseq 21, 0
	.param .b64 param0;
	st.param.b64 	[param0], %rd33;
	.param .b64 param1;
	st.param.b64 	[param1], %rd27;
	.param .b32 retval0;
	call.uni (retval0), 
	vprintf, 
	(
	param0, 
	param1
	);
	ld.param.b32 	%r45, [retval0];
	} // callseq 21
	ld.global.f32 	%f23, [%rd31+24];
	cvt.f64.f32 	%fd23, %f23;
	st.local.f64 	[%rd10], %fd23;
	{ // callseq 22, 0
	.param .b64 param0;
	st.param.b64 	[param0], %rd33;
	.param .b64 param1;
	st.param.b64 	[param1], %rd27;
	.param .b32 retval0;
	call.uni (retval0), 
	vprintf, 
	(
	param0, 
	param1
	);
	ld.param.b32 	%r47, [retval0];
	} // callseq 22
	ld.global.f32 	%f24, [%rd31+28];
	cvt.f64.f32 	%fd24, %f24;
	st.local.f64 	[%rd10], %fd24;
	{ // callseq 23, 0
	.param .b64 param0;
	st.param.b64 	[param0], %rd33;
	.param .b64 param1;
	st.param.b64 	[param1], %rd27;
	.param .b32 retval0;
	call.uni (retval0), 
	vprintf, 
	(
	param0, 
	param1
	);
	ld.param.b32 	%r49, [retval0];
	} // callseq 23
	add.s64 	%rd51, %rd51, 8;
$L__BB3_7:
	and.b32  	%r51, %r1, 7;
	setp.eq.s32 	%p6, %r51, 0;
	@%p6 bra 	$L__BB3_13;
	and.b64  	%rd35, %rd2, 7;
	add.s64 	%rd36, %rd35, -1;
	setp.lt.u64 	%p7, %rd36, 3;
	@%p7 bra 	$L__BB3_10;
	shl.b64 	%rd37, %rd51, 2;
	add.s64 	%rd38, %rd1, %rd37;
	ld.global.f32 	%f25, [%rd38];
	cvt.f64.f32 	%fd25, %f25;
	st.local.f64 	[%rd10], %fd25;
	mov.u64 	%rd39, $str;
	cvta.global.u64 	%rd40, %rd39;
	{ // callseq 24, 0
	.param .b64 param0;
	st.param.b64 	[param0], %rd40;
	.param .b64 param1;
	st.param.b64 	[param1], %rd27;
	.param .b32 retval0;
	call.uni (retval0), 
	vprintf, 
	(
	param0, 
	param1
	);
	ld.param.b32 	%r52, [retval0];
	} // callseq 24
	ld.global.f32 	%f26, [%rd38+4];
	cvt.f64.f32 	%fd26, %f26;
	st.local.f64 	[%rd10], %fd26;
	{ // callseq 25, 0
	.param .b64 param0;
	st.param.b64 	[param0], %rd40;
	.param .b64 param1;
	st.param.b64 	[param1], %rd27;
	.param .b32 retval0;
	call.uni (retval0), 
	vprintf, 
	(
	param0, 
	param1
	);
	ld.param.b32 	%r54, [retval0];
	} // callseq 25
	ld.global.f32 	%f27, [%rd38+8];
	cvt.f64.f32 	%fd27, %f27;
	st.local.f64 	[%rd10], %fd27;
	{ // callseq 26, 0
	.param .b64 param0;
	st.param.b64 	[param0], %rd40;
	.param .b64 param1;
	st.param.b64 	[param1], %rd27;
	.param .b32 retval0;
	call.uni (retval0), 
	vprintf, 
	(
	param0, 
	param1
	);
	ld.param.b32 	%r56, [retval0];
	} // callseq 26
	ld.global.f32 	%f28, [%rd38+12];
	cvt.f64.f32 	%fd28, %f28;
	st.local.f64 	[%rd10], %fd28;
	{ // callseq 27, 0
	.param .b64 param0;
	st.param.b64 	[param0], %rd40;
	.param .b64 param1;
	st.param.b64 	[param1], %rd27;
	.param .b32 retval0;
	call.uni (retval0), 
	vprintf, 
	(
	param0, 
	param1
	);
	ld.param.b32 	%r58, [retval0];
	} // callseq 27
	add.s64 	%rd51, %rd51, 4;
$L__BB3_10:
	and.b32  	%r60, %r1, 3;
	setp.eq.s32 	%p8, %r60, 0;
	@%p8 bra 	$L__BB3_13;
	shl.b64 	%rd42, %rd51, 2;
	add.s64 	%rd54, %rd1, %rd42;
	and.b64  	%rd53, %rd2, 3;
	mov.u64 	%rd43, $str;
$L__BB3_12:
	.pragma "nounroll";
	ld.global.f32 	%f29, [%rd54];
	cvt.f64.f32 	%fd29, %f29;
	st.local.f64 	[%rd10], %fd29;
	cvta.global.u64 	%rd44, %rd43;
	{ // callseq 28, 0
	.param .b64 param0;
	st.param.b64 	[param0], %rd44;
	.param .b64 param1;
	st.param.b64 	[param1], %rd27;
	.param .b32 retval0;
	call.uni (retval0), 
	vprintf, 
	(
	param0, 
	param1
	);
	ld.param.b32 	%r61, [retval0];
	} // callseq 28
	add.s64 	%rd54, %rd54, 4;
	add.s64 	%rd53, %rd53, -1;
	setp.ne.s64 	%p9, %rd53, 0;
	@%p9 bra 	$L__BB3_12;
$L__BB3_13:
	mov.u64 	%rd46, $str$1;
	cvta.global.u64 	%rd47, %rd46;
	{ // callseq 29, 0
	.param .b64 param0;
	st.param.b64 	[param0], %rd47;
	.param .b64 param1;
	st.param.b64 	[param1], 0;
	.param .b32 retval0;
	call.uni (retval0), 
	vprintf, 
	(
	param0, 
	param1
	);
	ld.param.b32 	%r63, [retval0];
	} // callseq 29
	ret;

}
	// .globl	_Z19calcDiagonalOffsetsPiiPKiPKb
.visible .entry _Z19calcDiagonalOffsetsPiiPKiPKb(
	.param .u64 .ptr .align 1 _Z19calcDiagonalOffsetsPiiPKiPKb_param_0,
	.param .u32 _Z19calcDiagonalOffsetsPiiPKiPKb_param_1,
	.param .u64 .ptr .align 1 _Z19calcDiagonalOffsetsPiiPKiPKb_param_2,
	.param .u64 .ptr .align 1 _Z19calcDiagonalOffsetsPiiPKiPKb_param_3
)
{
	.reg .pred 	%p<8>;
	.reg .b32 	%r<107>;
	.reg .b64 	%rd<68>;

	ld.param.u64 	%rd17, [_Z19calcDiagonalOffsetsPiiPKiPKb_param_0];
	ld.param.u32 	%r24, [_Z19calcDiagonalOffsetsPiiPKiPKb_param_1];
	ld.param.u64 	%rd18, [_Z19calcDiagonalOffsetsPiiPKiPKb_param_2];
	ld.param.u64 	%rd19, [_Z19calcDiagonalOffsetsPiiPKiPKb_param_3];
	cvta.to.global.u64 	%rd1, %rd19;
	cvta.to.global.u64 	%rd2, %rd18;
	cvta.to.global.u64 	%rd3, %rd17;
	shr.u32 	%r25, %r24, 31;
	add.s32 	%r26, %r24, %r25;
	shr.s32 	%r1, %r26, 1;
	mul.wide.s32 	%rd20, %r1, 4;
	add.s64 	%rd21, %rd3, %rd20;
	mov.b32 	%r27, 0;
	st.global.u32 	[%rd21], %r27;
	add.s32 	%r2, %r1, %r24;
	mul.wide.s32 	%rd22, %r24, 4;
	add.s64 	%rd23, %rd21, %rd22;
	st.global.u32 	[%rd23], %r27;
	setp.lt.s32 	%p1, %r24, 2;
	@%p1 bra 	$L__BB4_10;
	add.s32 	%r30, %r1, -1;
	setp.lt.u32 	%p2, %r30, 3;
	mov.b32 	%r105, 0;
	mov.b32 	%r104, 1;
	mov.u32 	%r106, %r104;
	@%p2 bra 	$L__BB4_5;
	add.s64 	%rd67, %rd2, 8;
	add.s64 	%rd66, %rd1, 1;
	and.b32  	%r105, %r1, 1073741820;
	neg.s32 	%r97, %r105;
	add.s32 	%r34, %r1, 1;
	mul.wide.u32 	%rd24, %r34, 4;
	add.s64 	%rd25, %rd24, %rd3;
	add.s64 	%rd65, %rd25, 8;
	add.s64 	%rd27, %rd20, %rd3;
	add.s64 	%rd64, %rd27, -8;
	mul.wide.u32 	%rd8, %r24, 4;
	mov.b32 	%r106, 1;
	mov.b32 	%r99, 0;
	mov.u32 	%r98, %r2;
$L__BB4_3:
	.pragma "nounroll";
	neg.s32 	%r35, %r106;
	st.global.u32 	[%rd64+4], %r35;
	st.global.u32 	[%rd65+-8], %r106;
	ld.global.u32 	%r36, [%rd67+-8];
	mul.lo.s32 	%r37, %r36, %r106;
	ld.global.s8 	%r38, [%rd66+-1];
	mul.lo.s32 	%r39, %r37, %r38;
	add.s64 	%rd28, %rd64, %rd8;
	st.global.u32 	[%rd28+4], %r39;
	ld.global.s8 	%r40, [%rd66+-1];
	mul.lo.s32 	%r41, %r37, %r40;
	neg.s32 	%r42, %r41;
	add.s32 	%r43, %r98, 1;
	mul.wide.u32 	%rd29, %r43, 4;
	add.s64 	%rd30, %rd3, %rd29;
	st.global.u32 	[%rd30], %r42;
	neg.s32 	%r44, %r37;
	st.global.u32 	[%rd64], %r44;
	st.global.u32 	[%rd65+-4], %r37;
	ld.global.u32 	%r45, [%rd67+-4];
	mul.lo.s32 	%r46, %r45, %r37;
	ld.global.s8 	%r47, [%rd66];
	mul.lo.s32 	%r48, %r46, %r47;
	st.global.u32 	[%rd28], %r48;
	ld.global.s8 	%r49, [%rd66];
	mul.lo.s32 	%r50, %r46, %r49;
	neg.s32 	%r51, %r50;
	st.global.u32 	[%rd30+4], %r51;
	neg.s32 	%r52, %r46;
	st.global.u32 	[%rd64+-4], %r52;
	st.global.u32 	[%rd65], %r46;
	ld.global.u32 	%r53, [%rd67];
	mul.lo.s32 	%r54, %r53, %r46;
	ld.global.s8 	%r55, [%rd66+1];
	mul.lo.s32 	%r56, %r54, %r55;
	st.global.u32 	[%rd28+-4], %r56;
	ld.global.s8 	%r57, [%rd66+1];
	mul.lo.s32 	%r58, %r54, %r57;
	neg.s32 	%r59, %r58;
	st.global.u32 	[%rd30+8], %r59;
	neg.s32 	%r60, %r54;
	st.global.u32 	[%rd64+-8], %r60;
	st.global.u32 	[%rd65+4], %r54;
	ld.global.u32 	%r61, [%rd67+4];
	mul.lo.s32 	%r106, %r61, %r54;
	ld.global.s8 	%r62, [%rd66+2];
	mul.lo.s32 	%r63, %r106, %r62;
	st.global.u32 	[%rd28+-8], %r63;
	ld.global.s8 	%r64, [%rd66+2];
	mul.lo.s32 	%r65, %r106, %r64;
	neg.s32 	%r66, %r65;
	st.global.u32 	[%rd30+12], %r66;
	add.s32 	%r99, %r99, 4;
	add.s32 	%r98, %r98, 4;
	add.s64 	%rd67, %rd67, 16;
	add.s64 	%rd66, %rd66, 4;
	add.s32 	%r97, %r97, 4;
	add.s64 	%rd65, %rd65, 16;
	add.s64 	%rd64, %rd64, -16;
	setp.ne.s32 	%p3, %r97, 0;
	@%p3 bra 	$L__BB4_3;
	add.s32 	%r104, %r99, 1;
$L__BB4_5:
	and.b32  	%r17, %r1, 3;
	setp.eq.s32 	%p4, %r17, 0;
	@%p4 bra 	$L__BB4_10;
	setp.eq.s32 	%p5, %r17, 1;
	@%p5 bra 	$L__BB4_8;
	neg.s32 	%r67, %r106;
	sub.s32 	%r68, %r1, %r104;
	mul.wide.s32 	%rd31, %r68, 4;
	add.s64 	%rd32, %rd3, %rd31;
	st.global.u32 	[%rd32], %r67;
	add.s32 	%r69, %r104, %r1;
	mul.wide.u32 	%rd33, %r69, 4;
	add.s64 	%rd34, %rd3, %rd33;
	st.global.u32 	[%rd34], %r106;
	cvt.u64.u32 	%rd35, %r105;
	mul.wide.u32 	%rd36, %r105, 4;
	add.s64 	%rd37, %rd2, %rd36;
	ld.global.u32 	%r70, [%rd37];
	mul.lo.s32 	%r71, %r70, %r106;
	add.s64 	%rd38, %rd1, %rd35;
	ld.global.s8 	%r72, [%rd38];
	mul.lo.s32 	%r73, %r71, %r72;
	mul.wide.u32 	%rd39, %r24, 4;
	add.s64 	%rd40, %rd32, %rd39;
	st.global.u32 	[%rd40], %r73;
	ld.global.s8 	%r74, [%rd38];
	mul.lo.s32 	%r75, %r71, %r74;
	neg.s32 	%r76, %r75;
	add.s32 	%r77, %r69, %r24;
	mul.wide.u32 	%rd41, %r77, 4;
	add.s64 	%rd42, %rd3, %rd41;
	st.global.u32 	[%rd42], %r76;
	neg.s32 	%r78, %r71;
	st.global.u32 	[%rd32+-4], %r78;
	cvt.u64.u32 	%rd43, %r1;
	cvt.u64.u32 	%rd44, %r104;
	add.s64 	%rd45, %rd44, %rd43;
	shl.b64 	%rd46, %rd45, 2;
	add.s64 	%rd47, %rd3, %rd46;
	st.global.u32 	[%rd47+4], %r71;
	ld.global.u32 	%r79, [%rd37+4];
	mul.lo.s32 	%r106, %r79, %r71;
	ld.global.s8 	%r80, [%rd38+1];
	mul.lo.s32 	%r81, %r106, %r80;
	st.global.u32 	[%rd40+-4], %r81;
	ld.global.s8 	%r82, [%rd38+1];
	mul.lo.s32 	%r83, %r106, %r82;
	neg.s32 	%r84, %r83;
	cvt.u64.u32 	%rd48, %r2;
	add.s64 	%rd49, %rd44, %rd48;
	shl.b64 	%rd50, %rd49, 2;
	add.s64 	%rd51, %rd3, %rd50;
	st.global.u32 	[%rd51+4], %r84;
	add.s32 	%r105, %r105, 2;
	add.s32 	%r104, %r104, 2;
$L__BB4_8:
	and.b32  	%r85, %r1, 1;
	setp.eq.b32 	%p6, %r85, 1;
	not.pred 	%p7, %p6;
	@%p7 bra 	$L__BB4_10;
	neg.s32 	%r86, %r106;
	sub.s32 	%r87, %r1, %r104;
	mul.wide.s32 	%rd52, %r87, 4;
	add.s64 	%rd53, %rd3, %rd52;
	st.global.u32 	[%rd53], %r86;
	add.s32 	%r88, %r104, %r1;
	mul.wide.u32 	%rd54, %r88, 4;
	add.s64 	%rd55, %rd3, %rd54;
	st.global.u32 	[%rd55], %r106;
	cvt.u64.u32 	%rd56, %r105;
	mul.wide.u32 	%rd57, %r105, 4;
	add.s64 	%rd58, %rd2, %rd57;
	ld.global.u32 	%r89, [%rd58];
	mul.lo.s32 	%r90, %r89, %r106;
	add.s64 	%rd59, %rd1, %rd56;
	ld.global.s8 	%r91, [%rd59];
	mul.lo.s32 	%r92, %r90, %r91;
	mul.wide.u32 	%rd60, %r24, 4;
	add.s64 	%rd61, %rd53, %rd60;
	st.global.u32 	[%rd61], %r92;
	ld.global.s8 	%r93, [%rd59];
	mul.lo.s32 	%r94, %r90, %r93;
	neg.s32 	%r95, %r94;
	add.s32 	%r96, %r88, %r24;
	mul.wide.u32 	%rd62, %r96, 4;
	add.s64 	%rd63, %rd3, %rd62;
	st.global.u32 	[%rd63], %r95;
$L__BB4_10:
	ret;

}


// ===== COMPILED SASS (sm_100) =====

	.target	sm_100

	.elftype	@"ET_EXEC"


//--------------------- .note.nv.tkinfo           --------------------------
	.section	.note.nv.tkinfo,"",@"SHT_NOTE"
	.sectionflags	@"SHF_NOTE_NV_TKINFO"
	.tkinfo
        /*0018*/ 	.word	0x00000002
        /*0030*/ 	.string	""
        /*0030*/ 	.string	"ptxas"
        /*0030*/ 	.string	"Cuda compilation tools, release 13.0, V13.0.88"
        /*0030*/ 	.string	"Build cuda_13.0.r13.0/compiler.36424714_0"
        /*0030*/ 	.string	"-arch sm_100 -m 64 "



//--------------------- .note.nv.cuinfo           --------------------------
	.section	.note.nv.cuinfo,"",@"SHT_NOTE"
	.sectionflags	@"SHF_NOTE_NV_CUINFO"
        /*0018*/ 	.short	0x0002
        /*001a*/ 	.short	0x0064
        /*001c*/ 	.short	0x0082
	.zero		2


//--------------------- .nv.info                  --------------------------
	.section	.nv.info,"",@"SHT_CUDA_INFO"
	.align	4


	//----- nvinfo : EIATTR_REGCOUNT
	.align		4
        /*0000*/ 	.byte	0x04, 0x2f
        /*0002*/ 	.short	(.L_3 - .L_2)
	.align		4
.L_2:
        /*0004*/ 	.word	index@(_Z8calcZ_v4PKiiiPKfS2_PfPKbS0_PbS5_)
        /*0008*/ 	.word	0x00000020


	//----- nvinfo : EIATTR_FRAME_SIZE
	.align		4
.L_3:
        /*000c*/ 	.byte	0x04, 0x11
        /*000e*/ 	.short	(.L_5 - .L_4)
	.align		4
.L_4:
        /*0010*/ 	.word	index@(_Z8calcZ_v4PKiiiPKfS2_PfPKbS0_PbS5_)
        /*0014*/ 	.word	0x00000000


	//----- nvinfo : EIATTR_REGCOUNT
	.align		4
.L_5:
        /*0018*/ 	.byte	0x04, 0x2f
        /*001a*/ 	.short	(.L_7 - .L_6)
	.align		4
.L_6:
        /*001c*/ 	.word	index@(_Z13checkResiduumiPKffPb)
        /*0020*/ 	.word	0x0000000a


	//----- nvinfo : EIATTR_FRAME_SIZE
	.align		4
.L_7:
        /*0024*/ 	.byte	0x04, 0x11
        /*0026*/ 	.short	(.L_9 - .L_8)
	.align		4
.L_8:
        /*0028*/ 	.word	index@(_Z13checkResiduumiPKffPb)
        /*002c*/ 	.word	0x00000000


	//----- nvinfo : EIATTR_REGCOUNT
	.align		4
.L_9:
        /*0030*/ 	.byte	0x04, 0x2f
        /*0032*/ 	.short	(.L_11 - .L_10)
	.align		4
.L_10:
        /*0034*/ 	.word	index@(_Z22initVariablesWithGuessiPKfPfS1_S1_Pb)
        /*0038*/ 	.word	0x00000010


	//----- nvinfo : EIATTR_FRAME_SIZE
	.align		4
.L_11:
        /*003c*/ 	.byte	0x04, 0x11
        /*003e*/ 	.short	(.L_13 - .L_12)
	.align		4
.L_12:
        /*0040*/ 	.word	index@(_Z22initVariablesWithGuessiPKfPfS1_S1_Pb)
        /*0044*/ 	.word	0x00000000


	//----- nvinfo : EIATTR_REGCOUNT
	.align		4
.L_13:
        /*0048*/ 	.byte	0x04, 0x2f
        /*004a*/ 	.short	(.L_15 - .L_14)
	.align		4
.L_14:
        /*004c*/ 	.word	index@(_Z10printarrayPfi)
        /*0050*/ 	.word	0x0000001e


	//----- nvinfo : EIATTR_FRAME_SIZE
	.align		4
.L_15:
        /*0054*/ 	.byte	0x04, 0x11
        /*0056*/ 	.short	(.L_17 - .L_16)
	.align		4
.L_16:
        /*0058*/ 	.word	index@(_Z10printarrayPfi)
        /*005c*/ 	.word	0x00000008


	//----- nvinfo : EIATTR_REGCOUNT
	.align		4
.L_17:
        /*0060*/ 	.byte	0x04, 0x2f
        /*0062*/ 	.short	(.L_19 - .L_18)
	.align		4
.L_18:
        /*0064*/ 	.word	index@(_Z19calcDiagonalOffsetsPiiPKiPKb)
        /*0068*/ 	.word	0x00000020


	//----- nvinfo : EIATTR_FRAME_SIZE
	.align		4
.L_19:
        /*006c*/ 	.byte	0x04, 0x11
        /*006e*/ 	.short	(.L_21 - .L_20)
	.align		4
.L_20:
        /*0070*/ 	.word	index@(_Z19calcDiagonalOffsetsPiiPKiPKb)
        /*0074*/ 	.word	0x00000000


	//----- nvinfo : EIATTR_MIN_STACK_SIZE
	.align		4
.L_21:
        /*0078*/ 	.byte	0x04, 0x12
        /*007a*/ 	.short	(.L_23 - .L_22)
	.align		4
.L_22:
        /*007c*/ 	.word	index@(_Z19calcDiagonalOffsetsPiiPKiPKb)
        /*0080*/ 	.word	0x00000000


	//----- nvinfo : EIATTR_MIN_STACK_SIZE
	.align		4
.L_23:
        /*0084*/ 	.byte	0x04, 0x12
        /*0086*/ 	.short	(.L_25 - .L_24)
	.align		4
.L_24:
        /*0088*/ 	.word	index@(_Z10printarrayPfi)
        /*008c*/ 	.word	0x00000008


	//----- nvinfo : EIATTR_MIN_STACK_SIZE
	.align		4
.L_25:
        /*0090*/ 	.byte	0x04, 0x12
        /*0092*/ 	.short	(.L_27 - .L_26)
	.align		4
.L_26:
        /*0094*/ 	.word	index@(_Z22initVariablesWithGuessiPKfPfS1_S1_Pb)
        /*0098*/ 	.word	0x00000000


	//----- nvinfo : EIATTR_MIN_STACK_SIZE
	.align		4
.L_27:
        /*009c*/ 	.byte	0x04, 0x12
        /*009e*/ 	.short	(.L_29 - .L_28)
	.align		4
.L_28:
        /*00a0*/ 	.word	index@(_Z13checkResiduumiPKffPb)
        /*00a4*/ 	.word	0x00000000


	//----- nvinfo : EIATTR_MIN_STACK_SIZE
	.align		4
.L_29:
        /*00a8*/ 	.byte	0x04, 0x12
        /*00aa*/ 	.short	(.L_31 - .L_30)
	.align		4
.L_30:
        /*00ac*/ 	.word	index@(_Z8calcZ_v4PKiiiPKfS2_PfPKbS0_PbS5_)
        /*00b0*/ 	.word	0x00000000
.L_31:


//--------------------- .nv.compat                --------------------------
	.section	.nv.compat,"",@"SHT_CUDA_COMPAT_INFO"
	.align	4
        /*0000*/ 	.byte	0x02, 0x09, 0x00, 0x00, 0x02, 0x02, 0x01, 0x00, 0x02, 0x05, 0x05, 0x00, 0x03, 0x07, 0x01, 0x01
        /*0010*/ 	.byte	0x02, 0x03, 0x00, 0x00, 0x02, 0x06, 0x01, 0x00, 0x04, 0x0b, 0x08, 0x00, 0x09, 0x00, 0x00, 0x00
        /*0020*/ 	.byte	0x00, 0x00, 0x00, 0x00


//--------------------- .nv.info._Z19calcDiagonalOffsetsPiiPKiPKb --------------------------
	.section	.nv.info._Z19calcDiagonalOffsetsPiiPKiPKb,"",@"SHT_CUDA_INFO"
	.sectionflags	@""
	.align	4


	//----- nvinfo : EIATTR_CUDA_API_VERSION
	.align		4
        /*0000*/ 	.byte	0x04, 0x37
        /*0002*/ 	.short	(.L_33 - .L_32)
.L_32:
        /*0004*/ 	.word	0x00000082


	//----- nvinfo : EIATTR_KPARAM_INFO
	.align		4
.L_33:
        /*0008*/ 	.byte	0x04, 0x17
        /*000a*/ 	.short	(.L_35 - .L_34)
.L_34:
        /*000c*/ 	.word	0x00000000
        /*0010*/ 	.short	0x0003
        /*0012*/ 	.short	0x0018
        /*0014*/ 	.byte	0x00, 0xf5, 0x21, 0x00


	//----- nvinfo : EIATTR_KPARAM_INFO
	.align		4
.L_35:
        /*0018*/ 	.byte	0x04, 0x17
        /*001a*/ 	.short	(.L_37 - .L_36)
.L_36:
        /*001c*/ 	.word	0x00000000
        /*0020*/ 	.short	0x0002
        /*0022*/ 	.short	0x0010
        /*0024*/ 	.byte	0x00, 0xf5, 0x21, 0x00


	//----- nvinfo : EIATTR_KPARAM_INFO
	.align		4
.L_37:
        /*0028*/ 	.byte	0x04, 0x17
        /*002a*/ 	.short	(.L_39 - .L_38)
.L_38:
        /*002c*/ 	.word	0x00000000
        /*0030*/ 	.short	0x0001
        /*0032*/ 	.short	0x0008
        /*0034*/ 	.byte	0x00, 0xf0, 0x11, 0x00


	//----- nvinfo : EIATTR_KPARAM_INFO
	.align		4
.L_39:
        /*0038*/ 	.byte	0x04, 0x17
        /*003a*/ 	.short	(.L_41 - .L_40)
.L_40:
        /*003c*/ 	.word	0x00000000
        /*0040*/ 	.short	0x0000
        /*0042*/ 	.short	0x0000
        /*0044*/ 	.byte	0x00, 0xf5, 0x21, 0x00


	//----- nvinfo : EIATTR_SPARSE_MMA_MASK
	.align		4
.L_41:
        /*0048*/ 	.byte	0x03, 0x50
        /*004a*/ 	.short	0x0000


	//----- nvinfo : EIATTR_MAXREG_COUNT
	.align		4
        /*004c*/ 	.byte	0x03, 0x1b
        /*004e*/ 	.short	0x00ff


	//----- nvinfo : EIATTR_MERCURY_ISA_VERSION
	.align		4
        /*0050*/ 	.byte	0x03, 0x5f
        /*0052*/ 	.short	0x0101


	//----- nvinfo : EIATTR_VRC_CTA_INIT_COUNT
	.align		4
        /*0054*/ 	.byte	0x02, 0x4a
	.zero		1
	.zero		1


	//----- nvinfo : EIATTR_EXIT_INSTR_OFFSETS
	.align		4
        /*0058*/ 	.byte	0x04, 0x1c
        /*005a*/ 	.short	(.L_43 - .L_42)


	//   ....[0]....
.L_42:
        /*005c*/ 	.word	0x000000b0


	//   ....[1]....
        /*0060*/ 	.word	0x00000690


	//   ....[2]....
        /*0064*/ 	.word	0x000009e0


	//   ....[3]....
        /*0068*/ 	.word	0x00000b80


	//----- nvinfo : EIATTR_CBANK_PARAM_SIZE
	.align		4
.L_43:
        /*006c*/ 	.byte	0x03, 0x19
        /*006e*/ 	.short	0x0020


	//----- nvinfo : EIATTR_PARAM_CBANK
	.align		4
        /*0070*/ 	.byte	0x04, 0x0a
        /*0072*/ 	.short	(.L_45 - .L_44)
	.align		4
.L_44:
        /*0074*/ 	.word	index@(.nv.constant0._Z19calcDiagonalOffsetsPiiPKiPKb)
        /*0078*/ 	.short	0x0380
        /*007a*/ 	.short	0x0020


	//----- nvinfo : EIATTR_SW_WAR
	.align		4
.L_45:
        /*007c*/ 	.byte	0x04, 0x36
        /*007e*/ 	.short	(.L_47 - .L_46)
.L_46:
        /*0080*/ 	.word	0x00000008
.L_47:


//--------------------- .nv.info._Z10printarrayPfi --------------------------
	.section	.nv.info._Z10printarrayPfi,"",@"SHT_CUDA_INFO"
	.sectionflags	@""
	.align	4


	//----- nvinfo : EIATTR_CUDA_API_VERSION
	.align		4
        /*0000*/ 	.byte	0x04, 0x37
        /*0002*/ 	.short	(.L_49 - .L_48)
.L_48:
        /*0004*/ 	.word	0x00000082


	//----- nvinfo : EIATTR_KPARAM_INFO
	.align		4
.L_49:
        /*0008*/ 	.byte	0x04, 0x17
        /*000a*/ 	.short	(.L_51 - .L_50)
.L_50:
        /*000c*/ 	.word	0x00000000
        /*0010*/ 	.short	0x0001
        /*0012*/ 	.short	0x0008
        /*0014*/ 	.byte	0x00, 0xf0, 0x11, 0x00


	//----- nvinfo : EIATTR_KPARAM_INFO
	.align		4
.L_51:
        /*0018*/ 	.byte	0x04, 0x17
        /*001a*/ 	.short	(.L_53 - .L_52)
.L_52:
        /*001c*/ 	.word	0x00000000
        /*0020*/ 	.short	0x0000
        /*0022*/ 	.short	0x0000
        /*0024*/ 	.byte	0x00, 0xf5, 0x21, 0x00


	//----- nvinfo : EIATTR_SPARSE_MMA_MASK
	.align		4
.L_53:
        /*0028*/ 	.byte	0x03, 0x50
        /*002a*/ 	.short	0x0000


	//----- nvinfo : EIATTR_MAXREG_COUNT
	.align		4
        /*002c*/ 	.byte	0x03, 0x1b
        /*002e*/ 	.short	0x00ff


	//----- nvinfo : EIATTR_EXTERNS
	.align		4
        /*0030*/ 	.byte	0x04, 0x0f
        /*0032*/ 	.short	(.L_55 - .L_54)


	//   ....[0]....
	.align		4
.L_54:
        /*0034*/ 	.word	index@(vprintf)


	//----- nvinfo : EIATTR_MERCURY_ISA_VERSION
	.align		4
.L_55:
        /*0038*/ 	.byte	0x03, 0x5f
        /*003a*/ 	.short	0x0101


	//----- nvinfo : EIATTR_VRC_CTA_INIT_COUNT
	.align		4
        /*003c*/ 	.byte	0x02, 0x4a
	.zero		1
	.zero		1


	//----- nvinfo : EIATTR_SYSCALL_OFFSETS
	.align		4
        /*0040*/ 	.byte	0x04, 0x46
        /*0042*/ 	.short	(.L_57 - .L_56)


	//   ....[0]....
.L_56:
        /*0044*/ 	.word	0x000002b0


	//   ....[1]....
        /*0048*/ 	.word	0x00000360


	//   ....[2]....
        /*004c*/ 	.word	0x00000410


	//   ....[3]....
        /*0050*/ 	.word	0x000004c0


	//   ....[4]....
        /*0054*/ 	.word	0x00000570


	//   ....[5]....
        /*0058*/ 	.word	0x00000620


	//   ....[6]....
        /*005c*/ 	.word	0x000006d0


	//   ....[7]....
        /*0060*/ 	.word	0x00000780


	//   ....[8]....
        /*0064*/ 	.word	0x00000830


	//   ....[9]....
        /*0068*/ 	.word	0x000008e0


	//   ....[10]....
        /*006c*/ 	.word	0x00000990


	//   ....[11]....
        /*0070*/ 	.word	0x00000a40


	//   ....[12]....
        /*0074*/ 	.word	0x00000af0


	//   ....[13]....
        /*0078*/ 	.word	0x00000ba0


	//   ....[14]....
        /*007c*/ 	.word	0x00000c50


	//   ....[15]....
        /*0080*/ 	.word	0x00000d00


	//   ....[16]....
        /*0084*/ 	.word	0x00000ee0


	//   ....[17]....
        /*0088*/ 	.word	0x00000f90


	//   ....[18]....
        /*008c*/ 	.word	0x00001040


	//   ....[19]....
        /*0090*/ 	.word	0x000010f0


	//   ....[20]....
        /*0094*/ 	.word	0x000011a0


	//   ....[21]....
        /*0098*/ 	.word	0x00001250


	//   ....[22]....
        /*009c*/ 	.word	0x00001300


	//   ....[23]....
        /*00a0*/ 	.word	0x000013b0


	//   ....[24]....
        /*00a4*/ 	.word	0x00001550


	//   ....[25]....
        /*00a8*/ 	.word	0x00001600


	//   ....[26]....
        /*00ac*/ 	.word	0x000016b0


	//   ....[27]....
        /*00b0*/ 	.word	0x00001760


	//   ....[28]....
        /*00b4*/ 	.word	0x00001920


	//   ....[29]....
        /*00b8*/ 	.word	0x000019f0


	//----- nvinfo : EIATTR_EXIT_INSTR_OFFSETS
	.align		4
.L_57:
        /*00bc*/ 	.byte	0x04, 0x1c
        /*00be*/ 	.short	(.L_59 - .L_58)


	//   ....[0]....
.L_58:
        /*00c0*/ 	.word	0x00001a00


	//----- nvinfo : EIATTR_CRS_STACK_SIZE
	.align		4
.L_59:
        /*00c4*/ 	.byte	0x04, 0x1e
        /*00c6*/ 	.short	(.L_61 - .L_60)
.L_60:
        /*00c8*/ 	.word	0x00000000


	//----- nvinfo : EIATTR_CBANK_PARAM_SIZE
	.align		4
.L_61:
        /*00cc*/ 	.byte	0x03, 0x19
        /*00ce*/ 	.short	0x000c


	//----- nvinfo : EIATTR_PARAM_CBANK
	.align		4
        /*00d0*/ 	.byte	0x04, 0x0a
        /*00d2*/ 	.short	(.L_63 - .L_62)
	.align		4
.L_62:
        /*00d4*/ 	.word	index@(.nv.constant0._Z10printarrayPfi)
        /*00d8*/ 	.short	0x0380
        /*00da*/ 	.short	0x000c


	//----- nvinfo : EIATTR_SW_WAR
	.align		4
.L_63:
        /*00dc*/ 	.byte	0x04, 0x36
        /*00de*/ 	.short	(.L_65 - .L_64)
.L_64:
        /*00e0*/ 	.word	0x00000008
.L_65:


//--------------------- .nv.info._Z22initVariablesWithGuessiPKfPfS1_S1_Pb --------------------------
	.section	.nv.info._Z22initVariablesWithGuessiPKfPfS1_S1_Pb,"",@"SHT_CUDA_INFO"
	.sectionflags	@""
	.align	4


	//----- nvinfo : EIATTR_CUDA_API_VERSION
	.align		4
        /*0000*/ 	.byte	0x04, 0x37
        /*0002*/ 	.short	(.L_67 - .L_66)
.L_66:
        /*0004*/ 	.word	0x00000082


	//----- nvinfo : EIATTR_KPARAM_INFO
	.align		4
.L_67:
        /*0008*/ 	.byte	0x04, 0x17
        /*000a*/ 	.short	(.L_69 - .L_68)
.L_68:
        /*000c*/ 	.word	0x00000000
        /*0010*/ 	.short	0x0005
        /*0012*/ 	.short	0x0028
        /*0014*/ 	.byte	0x00, 0xf5, 0x21, 0x00


	//----- nvinfo : EIATTR_KPARAM_INFO
	.align		4
.L_69:
        /*0018*/ 	.byte	0x04, 0x17
        /*001a*/ 	.short	(.L_71 - .L_70)
.L_70:
        /*001c*/ 	.word	0x00000000
        /*0020*/ 	.short	0x0004
        /*0022*/ 	.short	0x0020
        /*0024*/ 	.byte	0x00, 0xf5, 0x21, 0x00


	//----- nvinfo : EIATTR_KPARAM_INFO
	.align		4
.L_71:
        /*0028*/ 	.byte	0x04, 0x17
        /*002a*/ 	.short	(.L_73 - .L_72)
.L_72:
        /*002c*/ 	.word	0x00000000
        /*0030*/ 	.short	0x0003
        /*0032*/ 	.short	0x0018
        /*0034*/ 	.byte	0x00, 0xf5, 0x21, 0x00


	//----- nvinfo : EIATTR_KPARAM_INFO
	.align		4
.L_73:
        /*0038*/ 	.byte	0x04, 0x17
        /*003a*/ 	.short	(.L_75 - .L_74)
.L_74:
        /*003c*/ 	.word	0x00000000
        /*0040*/ 	.short	0x0002
        /*0042*/ 	.short	0x0010
        /*0044*/ 	.byte	0x00, 0xf5, 0x21, 0x00


	//----- nvinfo : EIATTR_KPARAM_INFO
	.align		4
.L_75:
        /*0048*/ 	.byte	0x04, 0x17
        /*004a*/ 	.short	(.L_77 - .L_76)
.L_76:
        /*004c*/ 	.word	0x00000000
        /*0050*/ 	.short	0x0001
        /*0052*/ 	.short	0x0008
        /*0054*/ 	.byte	0x00, 0xf5, 0x21, 0x00


	//----- nvinfo : EIATTR_KPARAM_INFO
	.align		4
.L_77:
        /*0058*/ 	.byte	0x04, 0x17
        /*005a*/ 	.short	(.L_79 - .L_78)
.L_78:
        /*005c*/ 	.word	0x00000000
        /*0060*/ 	.short	0x0000
        /*0062*/ 	.short	0x0000
        /*0064*/ 	.byte	0x00, 0xf0, 0x11, 0x00


	//----- nvinfo : EIATTR_SPARSE_MMA_MASK
	.align		4
.L_79:
        /*0068*/ 	.byte	0x03, 0x50
        /*006a*/ 	.short	0x0000


	//----- nvinfo : EIATTR_MAXREG_COUNT
	.align		4
        /*006c*/ 	.byte	0x03, 0x1b
        /*006e*/ 	.short	0x00ff


	//----- nvinfo : EIATTR_MERCURY_ISA_VERSION
	.align		4
        /*0070*/ 	.byte	0x03, 0x5f
        /*0072*/ 	.short	0x0101


	//----- nvinfo : EIATTR_VRC_CTA_INIT_COUNT
	.align		4
        /*0074*/ 	.byte	0x02, 0x4a
	.zero		1
	.zero		1


	//----- nvinfo : EIATTR_EXIT_INSTR_OFFSETS
	.align		4
        /*0078*/ 	.byte	0x04, 0x1c
        /*007a*/ 	.short	(.L_81 - .L_80)


	//   ....[0]....
.L_80:
        /*007c*/ 	.word	0x00000190


	//   ....[1]....
        /*0080*/ 	.word	0x000001c0


	//----- nvinfo : EIATTR_CRS_STACK_SIZE
	.align		4
.L_81:
        /*0084*/ 	.byte	0x04, 0x1e
        /*0086*/ 	.short	(.L_83 - .L_82)
.L_82:
        /*0088*/ 	.word	0x00000000


	//----- nvinfo : EIATTR_CBANK_PARAM_SIZE
	.align		4
.L_83:
        /*008c*/ 	.byte	0x03, 0x19
        /*008e*/ 	.short	0x0030


	//----- nvinfo : EIATTR_PARAM_CBANK
	.align		4
        /*0090*/ 	.byte	0x04, 0x0a
        /*0092*/ 	.short	(.L_85 - .L_84)
	.align		4
.L_84:
        /*0094*/ 	.word	index@(.nv.constant0._Z22initVariablesWithGuessiPKfPfS1_S1_Pb)
        /*0098*/ 	.short	0x0380
        /*009a*/ 	.short	0x0030


	//----- nvinfo : EIATTR_SW_WAR
	.align		4
.L_85:
        /*009c*/ 	.byte	0x04, 0x36
        /*009e*/ 	.short	(.L_87 - .L_86)
.L_86:
        /*00a0*/ 	.word	0x00000008
.L_87:


//--------------------- .nv.info._Z13checkResiduumiPKffPb --------------------------
	.section	.nv.info._Z13checkResiduumiPKffPb,"",@"SHT_CUDA_INFO"
	.sectionflags	@""
	.align	4


	//----- nvinfo : EIATTR_CUDA_API_VERSION
	.align		4
        /*0000*/ 	.byte	0x04, 0x37
        /*0002*/ 	.short	(.L_89 - .L_88)
.L_88:
        /*0004*/ 	.word	0x00000082


	//----- nvinfo : EIATTR_KPARAM_INFO
	.align		4
.L_89:
        /*0008*/ 	.byte	0x04, 0x17
        /*000a*/ 	.short	(.L_91 - .L_90)
.L_90:
        /*000c*/ 	.word	0x00000000
        /*0010*/ 	.short	0x0003
        /*0012*/ 	.short	0x0018
        /*0014*/ 	.byte	0x00, 0xf5, 0x21, 0x00


	//----- nvinfo : EIATTR_KPARAM_INFO
	.align		4
.L_91:
        /*0018*/ 	.byte	0x04, 0x17
        /*001a*/ 	.short	(.L_93 - .L_92)
.L_92:
        /*001c*/ 	.word	0x00000000
        /*0020*/ 	.short	0x0002
        /*0022*/ 	.short	0x0010
        /*0024*/ 	.byte	0x00, 0xf0, 0x11, 0x00


	//----- nvinfo : EIATTR_KPARAM_INFO
	.align		4
.L_93:
        /*0028*/ 	.byte	0x04, 0x17
        /*002a*/ 	.short	(.L_95 - .L_94)
.L_94:
        /*002c*/ 	.word	0x00000000
        /*0030*/ 	.short	0x0001
        /*0032*/ 	.short	0x0008
        /*0034*/ 	.byte	0x00, 0xf5, 0x21, 0x00


	//----- nvinfo : EIATTR_KPARAM_INFO
	.align		4
.L_95:
        /*0038*/ 	.byte	0x04, 0x17
        /*003a*/ 	.short	(.L_97 - .L_96)
.L_96:
        /*003c*/ 	.word	0x00000000
        /*0040*/ 	.short	0x0000
        /*0042*/ 	.short	0x0000
        /*0044*/ 	.byte	0x00, 0xf0, 0x11, 0x00


	//----- nvinfo : EIATTR_SPARSE_MMA_MASK
	.align		4
.L_97:
        /*0048*/ 	.byte	0x03, 0x50
        /*004a*/ 	.short	0x0000


	//----- nvinfo : EIATTR_MAXREG_COUNT
	.align		4
        /*004c*/ 	.byte	0x03, 0x1b
        /*004e*/ 	.short	0x00ff


	//----- nvinfo : EIATTR_MERCURY_ISA_VERSION
	.align		4
        /*0050*/ 	.byte	0x03, 0x5f
        /*0052*/ 	.short	0x0101


	//----- nvinfo : EIATTR_VRC_CTA_INIT_COUNT
	.align		4
        /*0054*/ 	.byte	0x02, 0x4a
	.zero		1
	.zero		1


	//----- nvinfo : EIATTR_EXIT_INSTR_OFFSETS
	.align		4
        /*0058*/ 	.byte	0x04, 0x1c
        /*005a*/ 	.short	(.L_99 - .L_98)


	//   ....[0]....
.L_98:
        /*005c*/ 	.word	0x00000070


	//   ....[1]....
        /*0060*/ 	.word	0x00000160


	//   ....[2]....
        /*0064*/ 	.word	0x000001a0


	//----- nvinfo : EIATTR_CRS_STACK_SIZE
	.align		4
.L_99:
        /*0068*/ 	.byte	0x04, 0x1e
        /*006a*/ 	.short	(.L_101 - .L_100)
.L_100:
        /*006c*/ 	.word	0x00000000


	//----- nvinfo : EIATTR_CBANK_PARAM_SIZE
	.align		4
.L_101:
        /*0070*/ 	.byte	0x03, 0x19
        /*0072*/ 	.short	0x0020


	//----- nvinfo : EIATTR_PARAM_CBANK
	.align		4
        /*0074*/ 	.byte	0x04, 0x0a
        /*0076*/ 	.short	(.L_103 - .L_102)
	.align		4
.L_102:
        /*0078*/ 	.word	index@(.nv.constant0._Z13checkResiduumiPKffPb)
        /*007c*/ 	.short	0x0380
        /*007e*/ 	.short	0x0020


	//----- nvinfo : EIATTR_SW_WAR
	.align		4
.L_103:
        /*0080*/ 	.byte	0x04, 0x36
        /*0082*/ 	.short	(.L_105 - .L_104)
.L_104:
        /*0084*/ 	.word	0x00000008
.L_105:


//--------------------- .nv.info._Z8calcZ_v4PKiiiPKfS2_PfPKbS0_PbS5_ --------------------------
	.section	.nv.info._Z8calcZ_v4PKiiiPKfS2_PfPKbS0_PbS5_,"",@"SHT_CUDA_INFO"
	.sectionflags	@""
	.align	4


	//----- nvinfo : EIATTR_CUDA_API_VERSION
	.align		4
        /*0000*/ 	.byte	0x04, 0x37
        /*0002*/ 	.short	(.L_107 - .L_106)
.L_106:
        /*0004*/ 	.word	0x00000082


	//----- nvinfo : EIATTR_KPARAM_INFO
	.align		4
.L_107:
        /*0008*/ 	.byte	0x04, 0x17
        /*000a*/ 	.short	(.L_109 - .L_108)
.L_108:
        /*000c*/ 	.word	0x00000000
        /*0010*/ 	.short	0x0009
        /*0012*/ 	.short	0x0040
        /*0014*/ 	.byte	0x00, 0xf5, 0x21, 0x00


	//----- nvinfo : EIATTR_KPARAM_INFO
	.align		4
.L_109:
        /*0018*/ 	.byte	0x04, 0x17
        /*001a*/ 	.short	(.L_111 - .L_110)
.L_110:
        /*001c*/ 	.word	0x00000000
        /*0020*/ 	.short	0x0008
        /*0022*/ 	.short	0x0038
        /*0024*/ 	.byte	0x00, 0xf5, 0x21, 0x00


	//----- nvinfo : EIATTR_KPARAM_INFO
	.align		4
.L_111:
        /*0028*/ 	.byte	0x04, 0x17
        /*002a*/ 	.short	(.L_113 - .L_112)
.L_112:
        /*002c*/ 	.word	0x00000000
        /*0030*/ 	.short	0x0007
        /*0032*/ 	.short	0x0030
        /*0034*/ 	.byte	0x00, 0xf5, 0x21, 0x00


	//----- nvinfo : EIATTR_KPARAM_INFO
	.align		4
.L_113:
        /*0038*/ 	.byte	0x04, 0x17
        /*003a*/ 	.short	(.L_115 - .L_114)
.L_114:
        /*003c*/ 	.word	0x00000000
        /*0040*/ 	.short	0x0006
        /*0042*/ 	.short	0x0028
        /*0044*/ 	.byte	0x00, 0xf5, 0x21, 0x00


	//----- nvinfo : EIATTR_KPARAM_INFO
	.align		4
.L_115:
        /*0048*/ 	.byte	0x04, 0x17
        /*004a*/ 	.short	(.L_117 - .L_116)
.L_116:
        /*004c*/ 	.word	0x00000000
        /*0050*/ 	.short	0x0005
        /*0052*/ 	.short	0x0020
        /*0054*/ 	.byte	0x00, 0xf5, 0x21, 0x00


	//----- nvinfo : EIATTR_KPARAM_INFO
	.align		4
.L_117:
        /*0058*/ 	.byte	0x04, 0x17
        /*005a*/ 	.short	(.L_119 - .L_118)
.L_118:
        /*005c*/ 	.word	0x00000000
        /*0060*/ 	.short	0x0004
        /*0062*/ 	.short	0x0018
        /*0064*/ 	.byte	0x00, 0xf5, 0x21, 0x00


	//----- nvinfo : EIATTR_KPARAM_INFO
	.align		4
.L_119:
        /*0068*/ 	.byte	0x04, 0x17
        /*006a*/ 	.short	(.L_121 - .L_120)
.L_120:
        /*006c*/ 	.word	0x00000000
        /*0070*/ 	.short	0x0003
        /*0072*/ 	.short	0x0010
        /*0074*/ 	.byte	0x00, 0xf5, 0x21, 0x00


	//----- nvinfo : EIATTR_KPARAM_INFO
	.align		4
.L_121:
        /*0078*/ 	.byte	0x04, 0x17
        /*007a*/ 	.short	(.L_123 - .L_122)
.L_122:
        /*007c*/ 	.word	0x00000000
        /*0080*/ 	.short	0x0002
        /*0082*/ 	.short	0x000c
        /*0084*/ 	.byte	0x00, 0xf0, 0x11, 0x00


	//----- nvinfo : EIATTR_KPARAM_INFO
	.align		4
.L_123:
        /*0088*/ 	.byte	0x04, 0x17
        /*008a*/ 	.short	(.L_125 - .L_124)
.L_124:
        /*008c*/ 	.word	0x00000000
        /*0090*/ 	.short	0x0001
        /*0092*/ 	.short	0x0008
        /*0094*/ 	.byte	0x00, 0xf0, 0x11, 0x00


	//----- nvinfo : EIATTR_KPARAM_INFO
	.align		4
.L_125:
        /*0098*/ 	.byte	0x04, 0x17
        /*009a*/ 	.short	(.L_127 - .L_126)
.L_126:
        /*009c*/ 	.word	0x00000000
        /*00a0*/ 	.short	0x0000
        /*00a2*/ 	.short	0x0000
        /*00a4*/ 	.byte	0x00, 0xf5, 0x21, 0x00


	//----- nvinfo : EIATTR_SPARSE_MMA_MASK
	.align		4
.L_127:
        /*00a8*/ 	.byte	0x03, 0x50
        /*00aa*/ 	.short	0x0000


	//----- nvinfo : EIATTR_MAXREG_COUNT
	.align		4
        /*00ac*/ 	.byte	0x03, 0x1b
        /*00ae*/ 	.short	0x00ff


	//----- nvinfo : EIATTR_MERCURY_ISA_VERSION
	.align		4
        /*00b0*/ 	.byte	0x03, 0x5f
        /*00b2*/ 	.short	0x0101


	//----- nvinfo : EIATTR_VRC_CTA_INIT_COUNT
	.align		4
        /*00b4*/ 	.byte	0x02, 0x4a
	.zero		1
	.zero		1


	//----- nvinfo : EIATTR_EXIT_INSTR_OFFSETS
	.align		4
        /*00b8*/ 	.byte	0x04, 0x1c
        /*00ba*/ 	.short	(.L_129 - .L_128)


	//   ....[0]....
.L_128:
        /*00bc*/ 	.word	0x000045a0


	//   ....[1]....
        /*00c0*/ 	.word	0x000045c0


	//   ....[2]....
        /*00c4*/ 	.word	0x00004640


	//----- nvinfo : EIATTR_CRS_STACK_SIZE
	.align		4
.L_129:
        /*00c8*/ 	.byte	0x04, 0x1e
        /*00ca*/ 	.short	(.L_131 - .L_130)
.L_130:
        /*00cc*/ 	.word	0x00000000


	//----- nvinfo : EIATTR_CBANK_PARAM_SIZE
	.align		4
.L_131:
        /*00d0*/ 	.byte	0x03, 0x19
        /*00d2*/ 	.short	0x0048


	//----- nvinfo : EIATTR_PARAM_CBANK
	.align		4
        /*00d4*/ 	.byte	0x04, 0x0a
        /*00d6*/ 	.short	(.L_133 - .L_132)
	.align		4
.L_132:
        /*00d8*/ 	.word	index@(.nv.constant0._Z8calcZ_v4PKiiiPKfS2_PfPKbS0_PbS5_)
        /*00dc*/ 	.short	0x0380
        /*00de*/ 	.short	0x0048


	//----- nvinfo : EIATTR_SW_WAR
	.align		4
.L_133:
        /*00e0*/ 	.byte	0x04, 0x36
        /*00e2*/ 	.short	(.L_135 - .L_134)
.L_134:
        /*00e4*/ 	.word	0x00000008
.L_135:


//--------------------- .nv.callgraph             --------------------------
	.section	.nv.callgraph,"",@"SHT_CUDA_CALLGRAPH"
	.align	4
	.sectionentsize	8
	.align		4
        /*0000*/ 	.word	0x00000000
	.align		4
        /*0004*/ 	.word	0xffffffff
	.align		4
        /*0008*/ 	.word	index@(_Z10printarrayPfi)
	.align		4
        /*000c*/ 	.word	index@(vprintf)
	.align		4
        /*0010*/ 	.word	0x00000000
	.align		4
        /*0014*/ 	.word	0xfffffffe
	.align		4
        /*0018*/ 	.word	0x00000000
	.align		4
        /*001c*/ 	.word	0xfffffffd
	.align		4
        /*0020*/ 	.word	0x00000000
	.align		4
        /*0024*/ 	.word	0xfffffffc


//--------------------- .nv.constant4             --------------------------
	.section	.nv.constant4,"a",@progbits
	.align	8
	.align		8
.nv.constant4:
        /*0000*/ 	.dword	$str
	.align		8
        /*0008*/ 	.dword	$str$1
	.align		8
        /*0010*/ 	.dword	vprintf


//--------------------- .text._Z19calcDiagonalOffsetsPiiPKiPKb --------------------------
	.section	.text._Z19calcDiagonalOffsetsPiiPKiPKb,"ax",@progbits
	.align	128
        .global         _Z19calcDiagonalOffsetsPiiPKiPKb
        .type           _Z19calcDiagonalOffsetsPiiPKiPKb,@function
        .size           _Z19calcDiagonalOffsetsPiiPKiPKb,(.L_x_73 - _Z19calcDiagonalOffsetsPiiPKiPKb)
        .other          _Z19calcDiagonalOffsetsPiiPKiPKb,@"STO_CUDA_ENTRY STV_DEFAULT"
_Z19calcDiagonalOffsetsPiiPKiPKb:
.text._Z19calcDiagonalOffsetsPiiPKiPKb:
[----:B------:R-:W-:Y:S08]  /*0000*/  LDC R1, c[0x0][0x37c] ;  /* 0x0000df00ff017b82 */ /* 0x000ff00000000800 */
[----:B------:R-:W0:Y:S01]  /*0010*/  LDC R6, c[0x0][0x388] ;  /* 0x0000e200ff067b82 */ /* 0x000e220000000800 */
[----:B------:R-:W1:Y:S07]  /*0020*/  LDCU.64 UR12, c[0x0][0x358] ;  /* 0x00006b00ff0c77ac */ /* 0x000e6e0008000a00 */
[----:B------:R-:W2:Y:S01]  /*0030*/  LDC.64 R2, c[0x0][0x380] ;  /* 0x0000e000ff027b82 */ /* 0x000ea20000000a00 */
[----:B0-----:R-:W-:-:S02]  /*0040*/  LEA.HI R7, R6, R6, RZ, 0x1 ;  /* 0x0000000606077211 */ /* 0x001fc400078f08ff */
[----:B------:R-:W-:Y:S02]  /*0050*/  ISETP.GE.AND P0, PT, R6, 0x2, PT ;  /* 0x000000020600780c */ /* 0x000fe40003f06270 */
[----:B------:R-:W-:-:S05]  /*0060*/  SHF.R.S32.HI R5, RZ, 0x1, R7 ;  /* 0x00000001ff057819 */ /* 0x000fca0000011407 */
[----:B--2---:R-:W-:-:S05]  /*0070*/  IMAD.WIDE R8, R5, 0x4, R2 ;  /* 0x0000000405087825 */ /* 0x004fca00078e0202 */
[----:B-1----:R0:W-:Y:S01]  /*0080*/  STG.E desc[UR12][R8.64], RZ ;  /* 0x000000ff08007986 */ /* 0x0021e2000c10190c */
[----:B------:R-:W-:-:S05]  /*0090*/  IMAD.WIDE R10, R6, 0x4, R8 ;  /* 0x00000004060a7825 */ /* 0x000fca00078e0208 */
[----:B------:R0:W-:Y:S01]  /*00a0*/  STG.E desc[UR12][R10.64], RZ ;  /* 0x000000ff0a007986 */ /* 0x0001e2000c10190c */
[----:B------:R-:W-:Y:S05]  /*00b0*/  @!P0 EXIT ;  /* 0x000000000000894d */ /* 0x000fea0003800000 */
[----:B------:R-:W-:Y:S01]  /*00c0*/  IADD3 R0, PT, PT, R5, -0x1, RZ ;  /* 0xffffffff05007810 */ /* 0x000fe20007ffe0ff */
[----:B------:R-:W-:Y:S01]  /*00d0*/  HFMA2 R18, -RZ, RZ, 0, 5.9604644775390625e-08 ;  /* 0x00000001ff127431 */ /* 0x000fe200000001ff */
[----:B------:R-:W-:Y:S01]  /*00e0*/  LEA.HI.SX32 R4, R7, R6, 0x1f ;  /* 0x0000000607047211 */ /* 0x000fe200078ffaff */
[----:B------:R-:W-:Y:S01]  /*00f0*/  IMAD.MOV.U32 R7, RZ, RZ, 0x1 ;  /* 0x00000001ff077424 */ /* 0x000fe200078e00ff */
[----:B------:R-:W-:Y:S01]  /*0100*/  ISETP.GE.U32.AND P0, PT, R0, 0x3, PT ;  /* 0x000000030000780c */ /* 0x000fe20003f06070 */
[----:B------:R-:W-:-:S12]  /*0110*/  IMAD.MOV.U32 R0, RZ, RZ, RZ ;  /* 0x000000ffff007224 */ /* 0x000fd800078e00ff */
[----:B------:R-:W-:Y:S05]  /*0120*/  @!P0 BRA `(.L_x_0) ;  /* 0x0000000400548947 */ /* 0x000fea0003800000 */
[----:B------:R-:W1:Y:S01]  /*0130*/  LDCU.128 UR8, c[0x0][0x390] ;  /* 0x00007200ff0877ac */ /* 0x000e620008000c00 */
[C---:B0-----:R-:W-:Y:S01]  /*0140*/  IADD3 R11, PT, PT, R5.reuse, 0x1, RZ ;  /* 0x00000001050b7810 */ /* 0x041fe20007ffe0ff */
[----:B------:R-:W-:Y:S01]  /*0150*/  IMAD.MOV.U32 R20, RZ, RZ, RZ ;  /* 0x000000ffff147224 */ /* 0x000fe200078e00ff */
[----:B------:R-:W-:Y:S02]  /*0160*/  IADD3 R12, P1, PT, R8, -0x8, RZ ;  /* 0xfffffff8080c7810 */ /* 0x000fe40007f3e0ff */
[----:B------:R-:W-:Y:S01]  /*0170*/  LOP3.LUT R0, R5, 0x3ffffffc, RZ, 0xc0, !PT ;  /* 0x3ffffffc05007812 */ /* 0x000fe200078ec0ff */
[----:B------:R-:W-:Y:S01]  /*0180*/  IMAD.WIDE.U32 R10, R11, 0x4, R2 ;  /* 0x000000040b0a7825 */ /* 0x000fe200078e0002 */
[----:B------:R-:W-:Y:S02]  /*0190*/  IADD3.X R13, PT, PT, R9, -0x1, RZ, P1, !PT ;  /* 0xffffffff090d7810 */ /* 0x000fe40000ffe4ff */
[----:B------:R-:W-:Y:S01]  /*01a0*/  MOV R7, 0x1 ;  /* 0x0000000100077802 */ /* 0x000fe20000000f00 */
[----:B------:R-:W-:Y:S01]  /*01b0*/  IMAD.MOV R22, RZ, RZ, -R0 ;  /* 0x000000ffff167224 */ /* 0x000fe200078e0a00 */
[----:B------:R-:W-:-:S02]  /*01c0*/  IADD3 R10, P0, PT, R10, 0x8, RZ ;  /* 0x000000080a0a7810 */ /* 0x000fc40007f1e0ff */
[----:B------:R-:W-:-:S03]  /*01d0*/  MOV R21, R4 ;  /* 0x0000000400157202 */ /* 0x000fc60000000f00 */
[----:B------:R-:W-:Y:S01]  /*01e0*/  IMAD.X R11, RZ, RZ, R11, P0 ;  /* 0x000000ffff0b7224 */ /* 0x000fe200000e060b */
[----:B-1----:R-:W-:Y:S02]  /*01f0*/  UIADD3 UR6, UP0, UPT, UR8, 0x8, URZ ;  /* 0x0000000808067890 */ /* 0x002fe4000ff1e0ff */
[----:B------:R-:W-:Y:S02]  /*0200*/  UIADD3 UR4, UP1, UPT, UR10, 0x1, URZ ;  /* 0x000000010a047890 */ /* 0x000fe4000ff3e0ff */
[----:B------:R-:W-:Y:S02]  /*0210*/  UIADD3.X UR7, UPT, UPT, URZ, UR9, URZ, UP0, !UPT ;  /* 0x00000009ff077290 */ /* 0x000fe400087fe4ff */
[----:B------:R-:W-:Y:S01]  /*0220*/  UIADD3.X UR5, UPT, UPT, URZ, UR11, URZ, UP1, !UPT ;  /* 0x0000000bff057290 */ /* 0x000fe20008ffe4ff */
[----:B------:R-:W-:Y:S01]  /*0230*/  MOV R8, UR6 ;  /* 0x0000000600087c02 */ /* 0x000fe20008000f00 */
[----:B------:R-:W-:Y:S02]  /*0240*/  IMAD.U32 R14, RZ, RZ, UR4 ;  /* 0x00000004ff0e7e24 */ /* 0x000fe4000f8e00ff */
[----:B------:R-:W-:-:S02]  /*0250*/  MOV R9, UR7 ;  /* 0x0000000700097c02 */ /* 0x000fc40008000f00 */
[----:B------:R-:W-:-:S07]  /*0260*/  IMAD.U32 R15, RZ, RZ, UR5 ;  /* 0x00000005ff0f7e24 */ /* 0x000fce000f8e00ff */
.L_x_1:
[----:B-1----:R-:W-:-:S05]  /*0270*/  IADD3 R19, PT, PT, -R7, RZ, RZ ;  /* 0x000000ff07137210 */ /* 0x002fca0007ffe1ff */
[----:B------:R0:W-:Y:S04]  /*0280*/  STG.E desc[UR12][R12.64+0x4], R19 ;  /* 0x000004130c007986 */ /* 0x0001e8000c10190c */
[----:B------:R1:W-:Y:S04]  /*0290*/  STG.E desc[UR12][R10.64+-0x8], R7 ;  /* 0xfffff8070a007986 */ /* 0x0003e8000c10190c */
[----:B------:R-:W2:Y:S04]  /*02a0*/  LDG.E R16, desc[UR12][R8.64+-0x8] ;  /* 0xfffff80c08107981 */ /* 0x000ea8000c1e1900 */
[----:B------:R-:W3:Y:S01]  /*02b0*/  LDG.E.S8 R18, desc[UR12][R14.64+-0x1] ;  /* 0xffffff0c0e127981 */ /* 0x000ee2000c1e1300 */
[----:B--2---:R-:W-:-:S02]  /*02c0*/  IMAD R23, R16, R7, RZ ;  /* 0x0000000710177224 */ /* 0x004fc400078e02ff */
[----:B------:R-:W-:-:S04]  /*02d0*/  IMAD.WIDE.U32 R16, R6, 0x4, R12 ;  /* 0x0000000406107825 */ /* 0x000fc800078e000c */
[----:B---3--:R-:W-:-:S05]  /*02e0*/  IMAD R25, R23, R18, RZ ;  /* 0x0000001217197224 */ /* 0x008fca00078e02ff */
[----:B------:R2:W-:Y:S04]  /*02f0*/  STG.E desc[UR12][R16.64+0x4], R25 ;  /* 0x0000041910007986 */ /* 0x0005e8000c10190c */
[----:B------:R-:W3:Y:S01]  /*0300*/  LDG.E.S8 R24, desc[UR12][R14.64+-0x1] ;  /* 0xffffff0c0e187981 */ /* 0x000ee2000c1e1300 */
[----:B0-----:R-:W-:Y:S01]  /*0310*/  IADD3 R19, PT, PT, R21, 0x1, RZ ;  /* 0x0000000115137810 */ /* 0x001fe20007ffe0ff */
[--C-:B------:R-:W-:Y:S02]  /*0320*/  IMAD.MOV R27, RZ, RZ, -R23.reuse ;  /* 0x000000ffff1b7224 */ /* 0x100fe400078e0a17 */
[----:B------:R-:W-:Y:S02]  /*0330*/  IMAD.MOV R29, RZ, RZ, -R23 ;  /* 0x000000ffff1d7224 */ /* 0x000fe400078e0a17 */
[----:B------:R-:W-:-:S04]  /*0340*/  IMAD.WIDE.U32 R18, R19, 0x4, R2 ;  /* 0x0000000413127825 */ /* 0x000fc800078e0002 */
[----:B---3--:R-:W-:-:S05]  /*0350*/  IMAD R27, R27, R24, RZ ;  /* 0x000000181b1b7224 */ /* 0x008fca00078e02ff */
[----:B------:R-:W-:Y:S04]  /*0360*/  STG.E desc[UR12][R18.64], R27 ;  /* 0x0000001b12007986 */ /* 0x000fe8000c10190c */
[----:B------:R0:W-:Y:S04]  /*0370*/  STG.E desc[UR12][R12.64], R29 ;  /* 0x0000001d0c007986 */ /* 0x0001e8000c10190c */
[----:B------:R3:W-:Y:S04]  /*0380*/  STG.E desc[UR12][R10.64+-0x4], R23 ;  /* 0xfffffc170a007986 */ /* 0x0007e8000c10190c */
[----:B------:R-:W1:Y:S04]  /*0390*/  LDG.E R24, desc[UR12][R8.64+-0x4] ;  /* 0xfffffc0c08187981 */ /* 0x000e68000c1e1900 */
[----:B------:R-:W2:Y:S01]  /*03a0*/  LDG.E.S8 R26, desc[UR12][R14.64] ;  /* 0x0000000c0e1a7981 */ /* 0x000ea2000c1e1300 */
[----:B-1----:R-:W-:-:S04]  /*03b0*/  IMAD R7, R23, R24, RZ ;  /* 0x0000001817077224 */ /* 0x002fc800078e02ff */
[----:B--2---:R-:W-:-:S05]  /*03c0*/  IMAD R25, R7, R26, RZ ;  /* 0x0000001a07197224 */ /* 0x004fca00078e02ff */
[----:B------:R1:W-:Y:S04]  /*03d0*/  STG.E desc[UR12][R16.64], R25 ;  /* 0x0000001910007986 */ /* 0x0003e8000c10190c */
[----:B------:R-:W2:Y:S01]  /*03e0*/  LDG.E.S8 R24, desc[UR12][R14.64] ;  /* 0x0000000c0e187981 */ /* 0x000ea2000c1e1300 */
[----:B------:R-:W-:Y:S01]  /*03f0*/  IADD3 R26, PT, PT, RZ, -R7, RZ ;  /* 0x80000007ff1a7210 */ /* 0x000fe20007ffe0ff */
[----:B0-----:R-:W-:-:S04]  /*0400*/  IMAD.MOV R29, RZ, RZ, -R7 ;  /* 0x000000ffff1d7224 */ /* 0x001fc800078e0a07 */
[----:B--2---:R-:W-:-:S05]  /*0410*/  IMAD R27, R26, R24, RZ ;  /* 0x000000181a1b7224 */ /* 0x004fca00078e02ff */
[----:B------:R-:W-:Y:S04]  /*0420*/  STG.E desc[UR12][R18.64+0x4], R27 ;  /* 0x0000041b12007986 */ /* 0x000fe8000c10190c */
[----:B------:R0:W-:Y:S04]  /*0430*/  STG.E desc[UR12][R12.64+-0x4], R29 ;  /* 0xfffffc1d0c007986 */ /* 0x0001e8000c10190c */
[----:B------:R2:W-:Y:S04]  /*0440*/  STG.E desc[UR12][R10.64], R7 ;  /* 0x000000070a007986 */ /* 0x0005e8000c10190c */
[----:B------:R-:W3:Y:S04]  /*0450*/  LDG.E R24, desc[UR12][R8.64] ;  /* 0x0000000c08187981 */ /* 0x000ee8000c1e1900 */
[----:B------:R-:W1:Y:S01]  /*0460*/  LDG.E.S8 R26, desc[UR12][R14.64+0x1] ;  /* 0x0000010c0e1a7981 */ /* 0x000e62000c1e1300 */
[----:B---3--:R-:W-:-:S04]  /*0470*/  IMAD R23, R7, R24, RZ ;  /* 0x0000001807177224 */ /* 0x008fc800078e02ff */
[----:B-1----:R-:W-:-:S05]  /*0480*/  IMAD R25, R23, R26, RZ ;  /* 0x0000001a17197224 */ /* 0x002fca00078e02ff */
[----:B------:R1:W-:Y:S04]  /*0490*/  STG.E desc[UR12][R16.64+-0x4], R25 ;  /* 0xfffffc1910007986 */ /* 0x0003e8000c10190c */
[----:B------:R-:W3:Y:S01]  /*04a0*/  LDG.E.S8 R24, desc[UR12][R14.64+0x1] ;  /* 0x0000010c0e187981 */ /* 0x000ee2000c1e1300 */
[----:B------:R-:W-:Y:S01]  /*04b0*/  IADD3 R26, PT, PT, RZ, -R23, RZ ;  /* 0x80000017ff1a7210 */ /* 0x000fe20007ffe0ff */
[----:B0-----:R-:W-:-:S04]  /*04c0*/  IMAD.MOV R29, RZ, RZ, -R23 ;  /* 0x000000ffff1d7224 */ /* 0x001fc800078e0a17 */
[----:B---3--:R-:W-:-:S05]  /*04d0*/  IMAD R27, R26, R24, RZ ;  /* 0x000000181a1b7224 */ /* 0x008fca00078e02ff */
[----:B------:R-:W-:Y:S04]  /*04e0*/  STG.E desc[UR12][R18.64+0x8], R27 ;  /* 0x0000081b12007986 */ /* 0x000fe8000c10190c */
[----:B------:R-:W-:Y:S04]  /*04f0*/  STG.E desc[UR12][R12.64+-0x8], R29 ;  /* 0xfffff81d0c007986 */ /* 0x000fe8000c10190c */
[----:B------:R0:W-:Y:S04]  /*0500*/  STG.E desc[UR12][R10.64+0x4], R23 ;  /* 0x000004170a007986 */ /* 0x0001e8000c10190c */
[----:B------:R-:W2:Y:S04]  /*0510*/  LDG.E R24, desc[UR12][R8.64+0x4] ;  /* 0x0000040c08187981 */ /* 0x000ea8000c1e1900 */
[----:B------:R-:W1:Y:S01]  /*0520*/  LDG.E.S8 R26, desc[UR12][R14.64+0x2] ;  /* 0x0000020c0e1a7981 */ /* 0x000e62000c1e1300 */
[----:B--2---:R-:W-:-:S04]  /*0530*/  IMAD R7, R23, R24, RZ ;  /* 0x0000001817077224 */ /* 0x004fc800078e02ff */
[----:B-1----:R-:W-:-:S05]  /*0540*/  IMAD R25, R7, R26, RZ ;  /* 0x0000001a07197224 */ /* 0x002fca00078e02ff */
[----:B------:R1:W-:Y:S04]  /*0550*/  STG.E desc[UR12][R16.64+-0x8], R25 ;  /* 0xfffff81910007986 */ /* 0x0003e8000c10190c */
[----:B------:R2:W3:Y:S01]  /*0560*/  LDG.E.S8 R24, desc[UR12][R14.64+0x2] ;  /* 0x0000020c0e187981 */ /* 0x0004e2000c1e1300 */
[----:B------:R-:W-:Y:S01]  /*0570*/  VIADD R22, R22, 0x4 ;  /* 0x0000000416167836 */ /* 0x000fe20000000000 */
[----:B------:R-:W-:Y:S02]  /*0580*/  IADD3 R26, PT, PT, RZ, -R7, RZ ;  /* 0x80000007ff1a7210 */ /* 0x000fe40007ffe0ff */
[----:B0-----:R-:W-:Y:S02]  /*0590*/  IADD3 R10, P3, PT, R10, 0x10, RZ ;  /* 0x000000100a0a7810 */ /* 0x001fe40007f7e0ff */
[----:B------:R-:W-:-:S02]  /*05a0*/  ISETP.NE.AND P0, PT, R22, RZ, PT ;  /* 0x000000ff1600720c */ /* 0x000fc40003f05270 */
[----:B------:R-:W-:Y:S01]  /*05b0*/  IADD3 R8, P1, PT, R8, 0x10, RZ ;  /* 0x0000001008087810 */ /* 0x000fe20007f3e0ff */
[----:B------:R-:W-:Y:S01]  /*05c0*/  IMAD.X R11, RZ, RZ, R11, P3 ;  /* 0x000000ffff0b7224 */ /* 0x000fe200018e060b */
[----:B--2---:R-:W-:Y:S02]  /*05d0*/  IADD3 R14, P2, PT, R14, 0x4, RZ ;  /* 0x000000040e0e7810 */ /* 0x004fe40007f5e0ff */
[----:B------:R-:W-:Y:S02]  /*05e0*/  IADD3 R12, P4, PT, R12, -0x10, RZ ;  /* 0xfffffff00c0c7810 */ /* 0x000fe40007f9e0ff */
[----:B------:R-:W-:Y:S02]  /*05f0*/  IADD3.X R9, PT, PT, RZ, R9, RZ, P1, !PT ;  /* 0x00000009ff097210 */ /* 0x000fe40000ffe4ff */
[----:B------:R-:W-:Y:S02]  /*0600*/  IADD3.X R15, PT, PT, RZ, R15, RZ, P2, !PT ;  /* 0x0000000fff0f7210 */ /* 0x000fe400017fe4ff */
[----:B------:R-:W-:-:S02]  /*0610*/  IADD3.X R13, PT, PT, R13, -0x1, RZ, P4, !PT ;  /* 0xffffffff0d0d7810 */ /* 0x000fc400027fe4ff */
[----:B------:R-:W-:Y:S02]  /*0620*/  IADD3 R20, PT, PT, R20, 0x4, RZ ;  /* 0x0000000414147810 */ /* 0x000fe40007ffe0ff */
[----:B------:R-:W-:Y:S01]  /*0630*/  IADD3 R21, PT, PT, R21, 0x4, RZ ;  /* 0x0000000415157810 */ /* 0x000fe20007ffe0ff */
[----:B---3--:R-:W-:-:S05]  /*0640*/  IMAD R27, R26, R24, RZ ;  /* 0x000000181a1b7224 */ /* 0x008fca00078e02ff */
[----:B------:R1:W-:Y:S01]  /*0650*/  STG.E desc[UR12][R18.64+0xc], R27 ;  /* 0x00000c1b12007986 */ /* 0x0003e2000c10190c */
[----:B------:R-:W-:Y:S05]  /*0660*/  @P0 BRA `(.L_x_1) ;  /* 0xfffffffc00000947 */ /* 0x000fea000383ffff */
[----:B-1----:R-:W-:-:S07]  /*0670*/  VIADD R18, R20, 0x1 ;  /* 0x0000000114127836 */ /* 0x002fce0000000000 */
.L_x_0:
[----:B0-----:R-:W-:-:S13]  /*0680*/  LOP3.LUT P0, R8, R5, 0x3, RZ, 0xc0, !PT ;  /* 0x0000000305087812 */ /* 0x001fda000780c0ff */
[----:B------:R-:W-:Y:S05]  /*0690*/  @!P0 EXIT ;  /* 0x000000000000894d */ /* 0x000fea0003800000 */
[----:B------:R-:W-:Y:S02]  /*06a0*/  ISETP.NE.AND P1, PT, R8, 0x1, PT ;  /* 0x000000010800780c */ /* 0x000fe40003f25270 */
[----:B------:R-:W-:-:S04]  /*06b0*/  LOP3.LUT R9, R5, 0x1, RZ, 0xc0, !PT ;  /* 0x0000000105097812 */ /* 0x000fc800078ec0ff */
[----:B------:R-:W-:-:S07]  /*06c0*/  ISETP.NE.U32.AND P0, PT, R9, 0x1, PT ;  /* 0x000000010900780c */ /* 0x000fce0003f05070 */
[----:B------:R-:W-:Y:S06]  /*06d0*/  @!P1 BRA `(.L_x_2) ;  /* 0x0000000000c09947 */ /* 0x000fec0003800000 */
[----:B------:R-:W0:Y:S01]  /*06e0*/  LDC.64 R12, c[0x0][0x390] ;  /* 0x0000e400ff0c7b82 */ /* 0x000e220000000a00 */
[----:B------:R-:W1:Y:S01]  /*06f0*/  LDCU.64 UR4, c[0x0][0x398] ;  /* 0x00007300ff0477ac */ /* 0x000e620008000a00 */
[CC--:B------:R-:W-:Y:S01]  /*0700*/  IADD3 R9, PT, PT, R5.reuse, -R18.reuse, RZ ;  /* 0x8000001205097210 */ /* 0x0c0fe20007ffe0ff */
[----:B------:R-:W-:Y:S01]  /*0710*/  IMAD.MOV R27, RZ, RZ, -R7 ;  /* 0x000000ffff1b7224 */ /* 0x000fe200078e0a07 */
[----:B------:R-:W-:-:S03]  /*0720*/  IADD3 R21, PT, PT, R5, R18, RZ ;  /* 0x0000001205157210 */ /* 0x000fc60007ffe0ff */
[----:B------:R-:W-:-:S04]  /*0730*/  IMAD.WIDE R8, R9, 0x4, R2 ;  /* 0x0000000409087825 */ /* 0x000fc800078e0202 */
[----:B------:R-:W-:Y:S01]  /*0740*/  IMAD.WIDE.U32 R22, R21, 0x4, R2 ;  /* 0x0000000415167825 */ /* 0x000fe200078e0002 */
[----:B------:R-:W-:Y:S04]  /*0750*/  STG.E desc[UR12][R8.64], R27 ;  /* 0x0000001b08007986 */ /* 0x000fe8000c10190c */
[----:B------:R2:W-:Y:S01]  /*0760*/  STG.E desc[UR12][R22.64], R7 ;  /* 0x0000000716007986 */ /* 0x0005e2000c10190c */
[----:B-1----:R-:W-:-:S04]  /*0770*/  IADD3 R10, P1, PT, R0, UR4, RZ ;  /* 0x00000004000a7c10 */ /* 0x002fc8000ff3e0ff */
[----:B------:R-:W-:Y:S01]  /*0780*/  IADD3.X R11, PT, PT, RZ, UR5, RZ, P1, !PT ;  /* 0x00000005ff0b7c10 */ /* 0x000fe20008ffe4ff */
[----:B0-----:R-:W-:-:S04]  /*0790*/  IMAD.WIDE.U32 R12, R0, 0x4, R12 ;  /* 0x00000004000c7825 */ /* 0x001fc800078e000c */
[----:B------:R-:W3:Y:S04]  /*07a0*/  LDG.E.S8 R16, desc[UR12][R10.64] ;  /* 0x0000000c0a107981 */ /* 0x000ee8000c1e1300 */
[----:B------:R-:W4:Y:S02]  /*07b0*/  LDG.E R14, desc[UR12][R12.64] ;  /* 0x0000000c0c0e7981 */ /* 0x000f24000c1e1900 */
[----:B----4-:R-:W-:Y:S02]  /*07c0*/  IMAD R19, R7, R14, RZ ;  /* 0x0000000e07137224 */ /* 0x010fe400078e02ff */
[----:B------:R-:W-:-:S04]  /*07d0*/  IMAD.WIDE.U32 R14, R6, 0x4, R8 ;  /* 0x00000004060e7825 */ /* 0x000fc800078e0008 */
[----:B---3--:R-:W-:Y:S02]  /*07e0*/  IMAD R25, R19, R16, RZ ;  /* 0x0000001013197224 */ /* 0x008fe400078e02ff */
[----:B------:R-:W0:Y:S03]  /*07f0*/  LDC.64 R16, c[0x0][0x380] ;  /* 0x0000e000ff107b82 */ /* 0x000e260000000a00 */
[----:B------:R1:W-:Y:S04]  /*0800*/  STG.E desc[UR12][R14.64], R25 ;  /* 0x000000190e007986 */ /* 0x0003e8000c10190c */
[----:B------:R-:W3:Y:S01]  /*0810*/  LDG.E.S8 R24, desc[UR12][R10.64] ;  /* 0x0000000c0a187981 */ /* 0x000ee2000c1e1300 */
[----:B------:R-:W-:Y:S01]  /*0820*/  IADD3 R26, P1, PT, R5, R18, RZ ;  /* 0x00000012051a7210 */ /* 0x000fe20007f3e0ff */
[----:B--2---:R-:W-:Y:S01]  /*0830*/  IMAD.IADD R23, R21, 0x1, R6 ;  /* 0x0000000115177824 */ /* 0x004fe200078e0206 */
[----:B------:R-:W-:-:S02]  /*0840*/  IADD3 R27, PT, PT, RZ, -R19, RZ ;  /* 0x80000013ff1b7210 */ /* 0x000fc40007ffe0ff */
[----:B------:R-:W-:Y:S01]  /*0850*/  IADD3.X R7, PT, PT, RZ, RZ, RZ, P1, !PT ;  /* 0x000000ffff077210 */ /* 0x000fe20000ffe4ff */
[----:B------:R-:W-:Y:S01]  /*0860*/  IMAD.WIDE.U32 R22, R23, 0x4, R2 ;  /* 0x0000000417167825 */ /* 0x000fe200078e0002 */
[----:B------:R-:W-:Y:S02]  /*0870*/  IADD3 R29, PT, PT, -R19, RZ, RZ ;  /* 0x000000ff131d7210 */ /* 0x000fe40007ffe1ff */
[----:B0-----:R-:W-:-:S04]  /*0880*/  LEA R20, P1, R26, R16, 0x2 ;  /* 0x000000101a147211 */ /* 0x001fc800078210ff */
[----:B------:R-:W-:Y:S01]  /*0890*/  LEA.HI.X R21, R26, R17, R7, 0x2, P1 ;  /* 0x000000111a157211 */ /* 0x000fe200008f1407 */
[----:B---3--:R-:W-:-:S05]  /*08a0*/  IMAD R27, R27, R24, RZ ;  /* 0x000000181b1b7224 */ /* 0x008fca00078e02ff */
[----:B------:R0:W-:Y:S04]  /*08b0*/  STG.E desc[UR12][R22.64], R27 ;  /* 0x0000001b16007986 */ /* 0x0001e8000c10190c */
[----:B------:R2:W-:Y:S04]  /*08c0*/  STG.E desc[UR12][R8.64+-0x4], R29 ;  /* 0xfffffc1d08007986 */ /* 0x0005e8000c10190c */
[----:B------:R3:W-:Y:S04]  /*08d0*/  STG.E desc[UR12][R20.64+0x4], R19 ;  /* 0x0000041314007986 */ /* 0x0007e8000c10190c */
[----:B------:R-:W4:Y:S04]  /*08e0*/  LDG.E R12, desc[UR12][R12.64+0x4] ;  /* 0x0000040c0c0c7981 */ /* 0x000f28000c1e1900 */
[----:B------:R-:W1:Y:S01]  /*08f0*/  LDG.E.S8 R24, desc[UR12][R10.64+0x1] ;  /* 0x0000010c0a187981 */ /* 0x000e62000c1e1300 */
[----:B----4-:R-:W-:-:S04]  /*0900*/  IMAD R7, R19, R12, RZ ;  /* 0x0000000c13077224 */ /* 0x010fc800078e02ff */
[----:B-1----:R-:W-:-:S05]  /*0910*/  IMAD R25, R7, R24, RZ ;  /* 0x0000001807197224 */ /* 0x002fca00078e02ff */
[----:B------:R3:W-:Y:S04]  /*0920*/  STG.E desc[UR12][R14.64+-0x4], R25 ;  /* 0xfffffc190e007986 */ /* 0x0007e8000c10190c */
[----:B------:R-:W4:Y:S01]  /*0930*/  LDG.E.S8 R24, desc[UR12][R10.64+0x1] ;  /* 0x0000010c0a187981 */ /* 0x000f22000c1e1300 */
[----:B------:R-:W-:Y:S01]  /*0940*/  IMAD.MOV R26, RZ, RZ, -R7 ;  /* 0x000000ffff1a7224 */ /* 0x000fe200078e0a07 */
[----:B------:R-:W-:-:S04]  /*0950*/  IADD3 R4, P1, PT, R18, R4, RZ ;  /* 0x0000000412047210 */ /* 0x000fc80007f3e0ff */
[----:B0-----:R-:W-:Y:S02]  /*0960*/  IADD3.X R22, PT, PT, RZ, RZ, RZ, P1, !PT ;  /* 0x000000ffff167210 */ /* 0x001fe40000ffe4ff */
[----:B--2---:R-:W-:Y:S02]  /*0970*/  MOV R9, R26 ;  /* 0x0000001a00097202 */ /* 0x004fe40000000f00 */
[----:B------:R-:W-:-:S04]  /*0980*/  LEA R16, P1, R4, R16, 0x2 ;  /* 0x0000001004107211 */ /* 0x000fc800078210ff */
[----:B------:R-:W-:Y:S01]  /*0990*/  LEA.HI.X R17, R4, R17, R22, 0x2, P1 ;  /* 0x0000001104117211 */ /* 0x000fe200008f1416 */
[----:B------:R-:W-:Y:S01]  /*09a0*/  VIADD R18, R18, 0x2 ;  /* 0x0000000212127836 */ /* 0x000fe20000000000 */
[----:B------:R-:W-:Y:S01]  /*09b0*/  IADD3 R0, PT, PT, R0, 0x2, RZ ;  /* 0x0000000200007810 */ /* 0x000fe20007ffe0ff */
[----:B----4-:R-:W-:-:S05]  /*09c0*/  IMAD R9, R9, R24, RZ ;  /* 0x0000001809097224 */ /* 0x010fca00078e02ff */
[----:B------:R3:W-:Y:S02]  /*09d0*/  STG.E desc[UR12][R16.64+0x4], R9 ;  /* 0x0000040910007986 */ /* 0x0007e4000c10190c */
.L_x_2:
[----:B------:R-:W-:Y:S05]  /*09e0*/  @P0 EXIT ;  /* 0x000000000000094d */ /* 0x000fea0003800000 */
[----:B------:R-:W0:Y:S01]  /*09f0*/  LDC.64 R12, c[0x0][0x390] ;  /* 0x0000e400ff0c7b82 */ /* 0x000e220000000a00 */
[----:B------:R-:W1:Y:S01]  /*0a00*/  LDCU.64 UR4, c[0x0][0x398] ;  /* 0x00007300ff0477ac */ /* 0x000e620008000a00 */
[C---:B---3--:R-:W-:Y:S01]  /*0a10*/  IADD3 R9, PT, PT, R5.reuse, -R18, RZ ;  /* 0x8000001205097210 */ /* 0x048fe20007ffe0ff */
[----:B------:R-:W-:Y:S01]  /*0a20*/  IMAD.IADD R17, R5, 0x1, R18 ;  /* 0x0000000105117824 */ /* 0x000fe200078e0212 */
[----:B------:R-:W-:-:S03]  /*0a30*/  IADD3 R21, PT, PT, -R7, RZ, RZ ;  /* 0x000000ff07157210 */ /* 0x000fc60007ffe1ff */
[----:B------:R-:W-:-:S04]  /*0a40*/  IMAD.WIDE R8, R9, 0x4, R2 ;  /* 0x0000000409087825 */ /* 0x000fc800078e0202 */
[----:B------:R-:W-:Y:S01]  /*0a50*/  IMAD.WIDE.U32 R10, R17, 0x4, R2 ;  /* 0x00000004110a7825 */ /* 0x000fe200078e0002 */
[----:B------:R2:W-:Y:S04]  /*0a60*/  STG.E desc[UR12][R8.64], R21 ;  /* 0x0000001508007986 */ /* 0x0005e8000c10190c */
[----:B------:R3:W-:Y:S01]  /*0a70*/  STG.E desc[UR12][R10.64], R7 ;  /* 0x000000070a007986 */ /* 0x0007e2000c10190c */
[----:B-1----:R-:W-:-:S04]  /*0a80*/  IADD3 R4, P0, PT, R0, UR4, RZ ;  /* 0x0000000400047c10 */ /* 0x002fc8000ff1e0ff */
[----:B------:R-:W-:Y:S01]  /*0a90*/  IADD3.X R5, PT, PT, RZ, UR5, RZ, P0, !PT ;  /* 0x00000005ff057c10 */ /* 0x000fe200087fe4ff */
[----:B0-----:R-:W-:-:S04]  /*0aa0*/  IMAD.WIDE.U32 R12, R0, 0x4, R12 ;  /* 0x00000004000c7825 */ /* 0x001fc800078e000c */
[----:B------:R-:W4:Y:S04]  /*0ab0*/  LDG.E.S8 R19, desc[UR12][R4.64] ;  /* 0x0000000c04137981 */ /* 0x000f28000c1e1300 */
[----:B------:R-:W5:Y:S01]  /*0ac0*/  LDG.E R12, desc[UR12][R12.64] ;  /* 0x0000000c0c0c7981 */ /* 0x000f62000c1e1900 */
[----:B------:R-:W-:-:S04]  /*0ad0*/  IMAD.WIDE.U32 R14, R6, 0x4, R8 ;  /* 0x00000004060e7825 */ /* 0x000fc800078e0008 */
[----:B-----5:R-:W-:-:S04]  /*0ae0*/  IMAD R0, R12, R7, RZ ;  /* 0x000000070c007224 */ /* 0x020fc800078e02ff */
[----:B----4-:R-:W-:-:S05]  /*0af0*/  IMAD R19, R0, R19, RZ ;  /* 0x0000001300137224 */ /* 0x010fca00078e02ff */
[----:B------:R-:W-:Y:S04]  /*0b00*/  STG.E desc[UR12][R14.64], R19 ;  /* 0x000000130e007986 */ /* 0x000fe8000c10190c */
[----:B------:R-:W3:Y:S01]  /*0b10*/  LDG.E.S8 R16, desc[UR12][R4.64] ;  /* 0x0000000c04107981 */ /* 0x000ee2000c1e1300 */
[----:B------:R-:W-:Y:S01]  /*0b20*/  IMAD.MOV R0, RZ, RZ, -R0 ;  /* 0x000000ffff007224 */ /* 0x000fe200078e0a00 */
[----:B------:R-:W-:-:S04]  /*0b30*/  IADD3 R17, PT, PT, R17, R6, RZ ;  /* 0x0000000611117210 */ /* 0x000fc80007ffe0ff */
[----:B--2---:R-:W-:Y:S01]  /*0b40*/  MOV R9, R0 ;  /* 0x0000000000097202 */ /* 0x004fe20000000f00 */
[----:B------:R-:W-:-:S04]  /*0b50*/  IMAD.WIDE.U32 R2, R17, 0x4, R2 ;  /* 0x0000000411027825 */ /* 0x000fc800078e0002 */
[----:B---3--:R-:W-:-:S05]  /*0b60*/  IMAD R7, R9, R16, RZ ;  /* 0x0000001009077224 */ /* 0x008fca00078e02ff */
[----:B------:R-:W-:Y:S01]  /*0b70*/  STG.E desc[UR12][R2.64], R7 ;  /* 0x0000000702007986 */ /* 0x000fe2000c10190c */
[----:B------:R-:W-:Y:S05]  /*0b80*/  EXIT ;  /* 0x000000000000794d */ /* 0x000fea0003800000 */
.L_x_3:
[----:B------:R-:W-:-:S00]  /*0b90*/  BRA `(.L_x_3) ;  /* 0xfffffffc00fc7947 */ /* 0x000fc0000383ffff */
[----:B------:R-:W-:-:S00]  /*0ba0*/  NOP ;  /* 0x0000000000007918 */ /* 0x000fc00000000000 */
        /* <DEDUP_REMOVED lines=13> */
.L_x_73:


//--------------------- .text._Z10printarrayPfi   --------------------------
	.section	.text._Z10printarrayPfi,"ax",@progbits
	.align	128
        .global         _Z10printarrayPfi
        .type           _Z10printarrayPfi,@function
        .size           _Z10printarrayPfi,(.L_x_74 - _Z10printarrayPfi)
        .other          _Z10printarrayPfi,@"STO_CUDA_ENTRY STV_DEFAULT"
_Z10printarrayPfi:
.text._Z10printarrayPfi:
[----:B------:R-:W0:Y:S01]  /*0000*/  LDC R1, c[0x0][0x37c] ;  /* 0x0000df00ff017b82 */ /* 0x000e220000000800 */
[----:B------:R-:W1:Y:S01]  /*0010*/  LDCU UR6, c[0x0][0x388] ;  /* 0x00007100ff0677ac */ /* 0x000e620008000800 */
[----:B0-----:R-:W-:Y:S01]  /*0020*/  VIADD R1, R1, 0xfffffff8 ;  /* 0xfffffff801017836 */ /* 0x001fe20000000000 */
[----:B------:R-:W0:Y:S01]  /*0030*/  LDCU UR4, c[0x0][0x2f8] ;  /* 0x00005f00ff0477ac */ /* 0x000e220008000800 */
[----:B------:R-:W2:Y:S01]  /*0040*/  LDCU UR5, c[0x0][0x2fc] ;  /* 0x00005f80ff0577ac */ /* 0x000ea20008000800 */
[----:B-1----:R-:W-:Y:S02]  /*0050*/  UISETP.NE.AND UP0, UPT, UR6, URZ, UPT ;  /* 0x000000ff0600728c */ /* 0x002fe4000bf05270 */
[----:B0-----:R-:W-:-:S05]  /*0060*/  IADD3 R18, P0, PT, R1, UR4, RZ ;  /* 0x0000000401127c10 */ /* 0x001fca000ff1e0ff */
[----:B--2---:R-:W-:Y:S02]  /*0070*/  IMAD.X R2, RZ, RZ, UR5, P0 ;  /* 0x00000005ff027e24 */ /* 0x004fe400080e06ff */
[----:B------:R-:W-:Y:S06]  /*0080*/  BRA.U !UP0, `(.L_x_4) ;  /* 0x00000019083c7547 */ /* 0x000fec000b800000 */
[----:B------:R-:W-:Y:S01]  /*0090*/  UISETP.GE.U32.AND UP0, UPT, UR6, 0x10, UPT ;  /* 0x000000100600788c */ /* 0x000fe2000bf06070 */
[----:B------:R-:W-:Y:S01]  /*00a0*/  CS2R R22, SRZ ;  /* 0x0000000000167805 */ /* 0x000fe2000001ff00 */
[----:B------:R-:W0:Y:S07]  /*00b0*/  LDCU.64 UR36, c[0x0][0x358] ;  /* 0x00006b00ff2477ac */ /* 0x000e2e0008000a00 */
[----:B------:R-:W-:Y:S05]  /*00c0*/  BRA.U !UP0, `(.L_x_5) ;  /* 0x0000000d08247547 */ /* 0x000fea000b800000 */
[----:B------:R-:W1:Y:S01]  /*00d0*/  LDCU.64 UR4, c[0x0][0x380] ;  /* 0x00007000ff0477ac */ /* 0x000e620008000a00 */
[----:B------:R-:W-:Y:S01]  /*00e0*/  BSSY.RECONVERGENT B6, `(.L_x_5) ;  /* 0x00000c7000067945 */ /* 0x000fe20003800200 */
[----:B------:R-:W-:Y:S02]  /*00f0*/  USHF.R.S32.HI UR7, URZ, 0x1f, UR6 ;  /* 0x0000001fff077899 */ /* 0x000fe40008011406 */
[----:B------:R-:W-:-:S04]  /*0100*/  ULOP3.LUT UR6, UR6, 0xfffffff0, URZ, 0xc0, !UPT ;  /* 0xfffffff006067892 */ /* 0x000fc8000f8ec0ff */
[----:B------:R-:W-:Y:S01]  /*0110*/  MOV R22, UR7 ;  /* 0x0000000700167c02 */ /* 0x000fe20008000f00 */
[----:B------:R-:W-:Y:S02]  /*0120*/  IMAD.U32 R25, RZ, RZ, UR7 ;  /* 0x00000007ff197e24 */ /* 0x000fe4000f8e00ff */
[----:B------:R-:W-:Y:S02]  /*0130*/  IMAD.U32 R23, RZ, RZ, UR6 ;  /* 0x00000006ff177e24 */ /* 0x000fe4000f8e00ff */
[----:B------:R-:W-:Y:S01]  /*0140*/  IMAD.U32 R26, RZ, RZ, UR6 ;  /* 0x00000006ff1a7e24 */ /* 0x000fe2000f8e00ff */
[----:B-1----:R-:W-:-:S04]  /*0150*/  UIADD3 UR4, UP0, UPT, UR4, 0x20, URZ ;  /* 0x0000002004047890 */ /* 0x002fc8000ff1e0ff */
[----:B------:R-:W-:Y:S02]  /*0160*/  UIADD3.X UR5, UPT, UPT, URZ, UR5, URZ, UP0, !UPT ;  /* 0x00000005ff057290 */ /* 0x000fe400087fe4ff */
[----:B------:R-:W-:-:S04]  /*0170*/  IMAD.U32 R16, RZ, RZ, UR4 ;  /* 0x00000004ff107e24 */ /* 0x000fc8000f8e00ff */
[----:B------:R-:W-:-:S07]  /*0180*/  MOV R17, UR5 ;  /* 0x0000000500117c02 */ /* 0x000fce0008000f00 */
.L_x_22:
[----:B0-----:R-:W2:Y:S01]  /*0190*/  LDG.E R0, desc[UR36][R16.64+-0x20] ;  /* 0xffffe02410007981 */ /* 0x001ea2000c1e1900 */
[----:B------:R-:W0:Y:S01]  /*01a0*/  LDCU UR4, c[0x0][0x2f8] ;  /* 0x00005f00ff0477ac */ /* 0x000e220008000800 */
[----:B------:R-:W-:Y:S01]  /*01b0*/  MOV R24, 0x10 ;  /* 0x0000001000187802 */ /* 0x000fe20000000f00 */
[----:B------:R-:W-:Y:S01]  /*01c0*/  IMAD.MOV.U32 R7, RZ, RZ, R2 ;  /* 0x000000ffff077224 */ /* 0x000fe200078e0002 */
[----:B------:R-:W-:Y:S02]  /*01d0*/  IADD3 R26, P0, PT, R26, -0x10, RZ ;  /* 0xfffffff01a1a7810 */ /* 0x000fe40007f1e0ff */
[----:B------:R1:W3:Y:S01]  /*01e0*/  LDC.64 R8, c[0x4][R24] ;  /* 0x0100000018087b82 */ /* 0x0002e20000000a00 */
[----:B------:R-:W-:Y:S02]  /*01f0*/  MOV R6, R18 ;  /* 0x0000001200067202 */ /* 0x000fe40000000f00 */
[----:B------:R-:W-:Y:S02]  /*0200*/  IADD3.X R25, PT, PT, R25, -0x1, RZ, P0, !PT ;  /* 0xffffffff19197810 */ /* 0x000fe400007fe4ff */
[----:B------:R-:W-:-:S04]  /*0210*/  ISETP.NE.U32.AND P0, PT, R26, RZ, PT ;  /* 0x000000ff1a00720c */ /* 0x000fc80003f05070 */
[----:B------:R-:W-:Y:S01]  /*0220*/  ISETP.NE.AND.EX P0, PT, R25, RZ, PT, P0 ;  /* 0x000000ff1900720c */ /* 0x000fe20003f05300 */
[----:B0-----:R-:W-:Y:S01]  /*0230*/  VIADD R19, R18, -UR4 ;  /* 0x8000000412137c36 */ /* 0x001fe20008000000 */
[----:B------:R-:W0:Y:S02]  /*0240*/  LDCU.64 UR4, c[0x4][URZ] ;  /* 0x01000000ff0477ac */ /* 0x000e240008000a00 */
[----:B------:R-:W-:Y:S01]  /*0250*/  P2R R27, PR, RZ, 0x1 ;  /* 0x00000001ff1b7803 */ /* 0x000fe20000000000 */
[----:B0-----:R-:W-:Y:S02]  /*0260*/  IMAD.U32 R4, RZ, RZ, UR4 ;  /* 0x00000004ff047e24 */ /* 0x001fe4000f8e00ff */
[----:B------:R-:W-:Y:S01]  /*0270*/  IMAD.U32 R5, RZ, RZ, UR5 ;  /* 0x00000005ff057e24 */ /* 0x000fe2000f8e00ff */
[----:B--2---:R-:W0:Y:S02]  /*0280*/  F2F.F64.F32 R10, R0 ;  /* 0x00000000000a7310 */ /* 0x004e240000201800 */
[----:B0--3--:R1:W-:Y:S04]  /*0290*/  STL.64 [R19], R10 ;  /* 0x0000000a13007387 */ /* 0x0093e80000100a00 */
[----:B------:R-:W-:-:S07]  /*02a0*/  LEPC R20, `(.L_x_6) ;  /* 0x000000001014794e */ /* 0x000fce0000000000 */
[----:B-1----:R-:W-:Y:S05]  /*02b0*/  CALL.ABS.NOINC R8 ;  /* 0x0000000008007343 */ /* 0x002fea0003c00000 */
.L_x_6:
[----:B------:R-:W2:Y:S01]  /*02c0*/  LDG.E R0, desc[UR36][R16.64+-0x1c] ;  /* 0xffffe42410007981 */ /* 0x000ea2000c1e1900 */
[----:B------:R0:W1:Y:S01]  /*02d0*/  LDC.64 R8, c[0x4][R24] ;  /* 0x0100000018087b82 */ /* 0x0000620000000a00 */
[----:B------:R-:W3:Y:S01]  /*02e0*/  LDCU.64 UR4, c[0x4][URZ] ;  /* 0x01000000ff0477ac */ /* 0x000ee20008000a00 */
[----:B------:R-:W-:Y:S01]  /*02f0*/  MOV R6, R18 ;  /* 0x0000001200067202 */ /* 0x000fe20000000f00 */
[----:B------:R-:W-:Y:S02]  /*0300*/  IMAD.MOV.U32 R7, RZ, RZ, R2 ;  /* 0x000000ffff077224 */ /* 0x000fe400078e0002 */
[----:B---3--:R-:W-:Y:S02]  /*0310*/  IMAD.U32 R4, RZ, RZ, UR4 ;  /* 0x00000004ff047e24 */ /* 0x008fe4000f8e00ff */
[----:B------:R-:W-:Y:S01]  /*0320*/  IMAD.U32 R5, RZ, RZ, UR5 ;  /* 0x00000005ff057e24 */ /* 0x000fe2000f8e00ff */
[----:B--2---:R-:W2:Y:S02]  /*0330*/  F2F.F64.F32 R10, R0 ;  /* 0x00000000000a7310 */ /* 0x004ea40000201800 */
[----:B-12---:R0:W-:Y:S04]  /*0340*/  STL.64 [R19], R10 ;  /* 0x0000000a13007387 */ /* 0x0061e80000100a00 */
[----:B------:R-:W-:-:S07]  /*0350*/  LEPC R20, `(.L_x_7) ;  /* 0x000000001014794e */ /* 0x000fce0000000000 */
[----:B0-----:R-:W-:Y:S05]  /*0360*/  CALL.ABS.NOINC R8 ;  /* 0x0000000008007343 */ /* 0x001fea0003c00000 */
.L_x_7:
        /* <DEDUP_REMOVED lines=11> */
.L_x_8:
        /* <DEDUP_REMOVED lines=11> */
.L_x_9:
        /* <DEDUP_REMOVED lines=11> */
.L_x_10:
        /* <DEDUP_REMOVED lines=11> */
.L_x_11:
        /* <DEDUP_REMOVED lines=11> */
.L_x_12:
        /* <DEDUP_REMOVED lines=11> */
.L_x_13:
        /* <DEDUP_REMOVED lines=11> */
.L_x_14:
        /* <DEDUP_REMOVED lines=11> */
.L_x_15:
        /* <DEDUP_REMOVED lines=11> */
.L_x_16:
        /* <DEDUP_REMOVED lines=11> */
.L_x_17:
        /* <DEDUP_REMOVED lines=11> */
.L_x_18:
        /* <DEDUP_REMOVED lines=11> */
.L_x_19:
        /* <DEDUP_REMOVED lines=11> */
.L_x_20:
        /* <DEDUP_REMOVED lines=11> */
.L_x_21:
[----:B------:R-:W-:Y:S02]  /*0d10*/  ISETP.NE.AND P6, PT, R27, RZ, PT ;  /* 0x000000ff1b00720c */ /* 0x000fe40003fc5270 */
[----:B------:R-:W-:-:S05]  /*0d20*/  IADD3 R16, P0, PT, R16, 0x40, RZ ;  /* 0x0000004010107810 */ /* 0x000fca0007f1e0ff */
[----:B------:R-:W-:-:S06]  /*0d30*/  IMAD.X R17, RZ, RZ, R17, P0 ;  /* 0x000000ffff117224 */ /* 0x000fcc00000e0611 */
[----:B------:R-:W-:Y:S05]  /*0d40*/  @P6 BRA `(.L_x_22) ;  /* 0xfffffff400106947 */ /* 0x000fea000383ffff */
[----:B------:R-:W-:Y:S05]  /*0d50*/  BSYNC.RECONVERGENT B6 ;  /* 0x0000000000067941 */ /* 0x000fea0003800200 */
.L_x_5:
[----:B------:R-:W1:Y:S01]  /*0d60*/  LDCU UR4, c[0x0][0x388] ;  /* 0x00007100ff0477ac */ /* 0x000e620008000800 */
[----:B------:R-:W-:Y:S01]  /*0d70*/  BSSY.RECONVERGENT B6, `(.L_x_4) ;  /* 0x00000c0000067945 */ /* 0x000fe20003800200 */
[----:B-1----:R-:W-:-:S09]  /*0d80*/  ULOP3.LUT UP0, URZ, UR4, 0xf, URZ, 0xc0, !UPT ;  /* 0x0000000f04ff7892 */ /* 0x002fd2000f80c0ff */
[----:B------:R-:W-:Y:S05]  /*0d90*/  BRA.U !UP0, `(.L_x_23) ;  /* 0x0000000908f47547 */ /* 0x000fea000b800000 */
[----:B------:R-:W-:-:S04]  /*0da0*/  ULOP3.LUT UR4, UR4, 0xf, URZ, 0xc0, !UPT ;  /* 0x0000000f04047892 */ /* 0x000fc8000f8ec0ff */
[----:B------:R-:W-:-:S04]  /*0db0*/  UIADD3 UR4, UP0, UPT, UR4, -0x1, URZ ;  /* 0xffffffff04047890 */ /* 0x000fc8000ff1e0ff */
[----:B------:R-:W-:Y:S02]  /*0dc0*/  UIADD3.X UR5, UPT, UPT, URZ, -0x1, URZ, UP0, !UPT ;  /* 0xffffffffff057890 */ /* 0x000fe400087fe4ff */
[----:B------:R-:W-:-:S04]  /*0dd0*/  UISETP.GE.U32.AND UP0, UPT, UR4, 0x7, UPT ;  /* 0x000000070400788c */ /* 0x000fc8000bf06070 */
[----:B------:R-:W-:-:S09]  /*0de0*/  UISETP.GE.U32.AND.EX UP0, UPT, UR5, URZ, UPT, UP0 ;  /* 0x000000ff0500728c */ /* 0x000fd2000bf06100 */
[----:B------:R-:W-:Y:S05]  /*0df0*/  BRA.U !UP0, `(.L_x_24) ;  /* 0x0000000508787547 */ /* 0x000fea000b800000 */
[----:B------:R-:W1:Y:S02]  /*0e00*/  LDCU.64 UR4, c[0x0][0x380] ;  /* 0x00007000ff0477ac */ /* 0x000e640008000a00 */
[----:B-1----:R-:W-:-:S04]  /*0e10*/  LEA R16, P0, R23, UR4, 0x2 ;  /* 0x0000000417107c11 */ /* 0x002fc8000f8010ff */
[----:B------:R-:W-:Y:S01]  /*0e20*/  LEA.HI.X R17, R23, UR5, R22, 0x2, P0 ;  /* 0x0000000517117c11 */ /* 0x000fe200080f1416 */
[----:B------:R-:W1:Y:S04]  /*0e30*/  LDCU.64 UR4, c[0x4][URZ] ;  /* 0x01000000ff0477ac */ /* 0x000e680008000a00 */
[----:B0-----:R-:W2:Y:S01]  /*0e40*/  LDG.E R0, desc[UR36][R16.64] ;  /* 0x0000002410007981 */ /* 0x001ea2000c1e1900 */
[----:B------:R-:W-:Y:S01]  /*0e50*/  MOV R19, 0x10 ;  /* 0x0000001000137802 */ /* 0x000fe20000000f00 */
[----:B------:R-:W-:Y:S01]  /*0e60*/  IMAD.MOV.U32 R6, RZ, RZ, R18 ;  /* 0x000000ffff067224 */ /* 0x000fe200078e0012 */
[----:B------:R-:W-:Y:S02]  /*0e70*/  MOV R7, R2 ;  /* 0x0000000200077202 */ /* 0x000fe40000000f00 */
[----:B------:R0:W3:Y:S01]  /*0e80*/  LDC.64 R8, c[0x4][R19] ;  /* 0x0100000013087b82 */ /* 0x0000e20000000a00 */
[----:B-1----:R-:W-:Y:S01]  /*0e90*/  MOV R4, UR4 ;  /* 0x0000000400047c02 */ /* 0x002fe20008000f00 */
[----:B------:R-:W-:Y:S01]  /*0ea0*/  IMAD.U32 R5, RZ, RZ, UR5 ;  /* 0x00000005ff057e24 */ /* 0x000fe2000f8e00ff */
[----:B--2---:R-:W1:Y:S02]  /*0eb0*/  F2F.F64.F32 R10, R0 ;  /* 0x00000000000a7310 */ /* 0x004e640000201800 */
[----:B-1-3--:R0:W-:Y:S04]  /*0ec0*/  STL.64 [R1], R10 ;  /* 0x0000000a01007387 */ /* 0x00a1e80000100a00 */
[----:B------:R-:W-:-:S07]  /*0ed0*/  LEPC R20, `(.L_x_25) ;  /* 0x000000001014794e */ /* 0x000fce0000000000 */
[----:B0-----:R-:W-:Y:S05]  /*0ee0*/  CALL.ABS.NOINC R8 ;  /* 0x0000000008007343 */ /* 0x001fea0003c00000 */
.L_x_25:
        /* <DEDUP_REMOVED lines=11> */
.L_x_26:
[----:B------:R-:W2:Y:S01]  /*0fa0*/  LDG.E R0, desc[UR36][R16.64+0x8] ;  /* 0x0000082410007981 */ /* 0x000ea2000c1e1900 */
[----:B------:R0:W1:Y:S01]  /*0fb0*/  LDC.64 R8, c[0x4][R19] ;  /* 0x0100000013087b82 */ /* 0x0000620000000a00 */
[----:B------:R-:W3:Y:S01]  /*0fc0*/  LDCU.64 UR4, c[0x4][URZ] ;  /* 0x01000000ff0477ac */ /* 0x000ee20008000a00 */
[----:B------:R-:W-:Y:S02]  /*0fd0*/  IMAD.MOV.U32 R6, RZ, RZ, R18 ;  /* 0x000000ffff067224 */ /* 0x000fe400078e0012 */
[----:B------:R-:W-:Y:S02]  /*0fe0*/  IMAD.MOV.U32 R7, RZ, RZ, R2 ;  /* 0x000000ffff077224 */ /* 0x000fe400078e0002 */
[----:B---3--:R-:W-:Y:S01]  /*0ff0*/  IMAD.U32 R4, RZ, RZ, UR4 ;  /* 0x00000004ff047e24 */ /* 0x008fe2000f8e00ff */
[----:B------:R-:W-:Y:S01]  /*1000*/  MOV R5, UR5 ;  /* 0x0000000500057c02 */ /* 0x000fe20008000f00 */
[----:B--2---:R-:W2:Y:S02]  /*1010*/  F2F.F64.F32 R10, R0 ;  /* 0x00000000000a7310 */ /* 0x004ea40000201800 */
[----:B-12---:R0:W-:Y:S04]  /*1020*/  STL.64 [R1], R10 ;  /* 0x0000000a01007387 */ /* 0x0061e80000100a00 */
[----:B------:R-:W-:-:S07]  /*1030*/  LEPC R20, `(.L_x_27) ;  /* 0x000000001014794e */ /* 0x000fce0000000000 */
[----:B0-----:R-:W-:Y:S05]  /*1040*/  CALL.ABS.NOINC R8 ;  /* 0x0000000008007343 */ /* 0x001fea0003c00000 */
.L_x_27:
[----:B------:R-:W2:Y:S01]  /*1050*/  LDG.E R0, desc[UR36][R16.64+0xc] ;  /* 0x00000c2410007981 */ /* 0x000ea2000c1e1900 */
[----:B------:R0:W1:Y:S01]  /*1060*/  LDC.64 R8, c[0x4][R19] ;  /* 0x0100000013087b82 */ /* 0x0000620000000a00 */
[----:B------:R-:W3:Y:S01]  /*1070*/  LDCU.64 UR4, c[0x4][URZ] ;  /* 0x01000000ff0477ac */ /* 0x000ee20008000a00 */
[----:B------:R-:W-:Y:S01]  /*1080*/  IMAD.MOV.U32 R6, RZ, RZ, R18 ;  /* 0x000000ffff067224 */ /* 0x000fe200078e0012 */
[----:B------:R-:W-:Y:S02]  /*1090*/  MOV R7, R2 ;  /* 0x0000000200077202 */ /* 0x000fe40000000f00 */
[----:B---3--:R-:W-:Y:S01]  /*10a0*/  MOV R4, UR4 ;  /* 0x0000000400047c02 */ /* 0x008fe20008000f00 */
[----:B------:R-:W-:Y:S01]  /*10b0*/  IMAD.U32 R5, RZ, RZ, UR5 ;  /* 0x00000005ff057e24 */ /* 0x000fe2000f8e00ff */
[----:B--2---:R-:W2:Y:S02]  /*10c0*/  F2F.F64.F32 R10, R0 ;  /* 0x00000000000a7310 */ /* 0x004ea40000201800 */
[----:B-12---:R0:W-:Y:S04]  /*10d0*/  STL.64 [R1], R10 ;  /* 0x0000000a01007387 */ /* 0x0061e80000100a00 */
[----:B------:R-:W-:-:S07]  /*10e0*/  LEPC R20, `(.L_x_28) ;  /* 0x000000001014794e */ /* 0x000fce0000000000 */
[----:B0-----:R-:W-:Y:S05]  /*10f0*/  CALL.ABS.NOINC R8 ;  /* 0x0000000008007343 */ /* 0x001fea0003c00000 */
.L_x_28:
        /* <DEDUP_REMOVED lines=11> */
.L_x_29:
        /* <DEDUP_REMOVED lines=11> */
.L_x_30:
        /* <DEDUP_REMOVED lines=11> */
.L_x_31:
        /* <DEDUP_REMOVED lines=11> */
.L_x_32:
[----:B------:R-:W-:-:S05]  /*13c0*/  IADD3 R23, P0, PT, R23, 0x8, RZ ;  /* 0x0000000817177810 */ /* 0x000fca0007f1e0ff */
[----:B------:R-:W-:-:S08]  /*13d0*/  IMAD.X R22, RZ, RZ, R22, P0 ;  /* 0x000000ffff167224 */ /* 0x000fd000000e0616 */
.L_x_24:
[----:B------:R-:W1:Y:S02]  /*13e0*/  LDCU UR4, c[0x0][0x388] ;  /* 0x00007100ff0477ac */ /* 0x000e640008000800 */
        /* <DEDUP_REMOVED lines=23> */
.L_x_34:
        /* <DEDUP_REMOVED lines=11> */
.L_x_35:
        /* <DEDUP_REMOVED lines=11> */
.L_x_36:
        /* <DEDUP_REMOVED lines=11> */
.L_x_37:
[----:B------:R-:W-:-:S05]  /*1770*/  IADD3 R23, P0, PT, R23, 0x4, RZ ;  /* 0x0000000417177810 */ /* 0x000fca0007f1e0ff */
[----:B------:R-:W-:-:S08]  /*1780*/  IMAD.X R22, RZ, RZ, R22, P0 ;  /* 0x000000ffff167224 */ /* 0x000fd000000e0616 */
.L_x_33:
[----:B------:R-:W1:Y:S02]  /*1790*/  LDCU UR4, c[0x0][0x388] ;  /* 0x00007100ff0477ac */ /* 0x000e640008000800 */
[----:B-1----:R-:W-:-:S09]  /*17a0*/  ULOP3.LUT UP0, URZ, UR4, 0x3, URZ, 0xc0, !UPT ;  /* 0x0000000304ff7892 */ /* 0x002fd2000f80c0ff */
[----:B------:R-:W-:Y:S05]  /*17b0*/  BRA.U !UP0, `(.L_x_23) ;  /* 0x00000001086c7547 */ /* 0x000fea000b800000 */
[----:B------:R-:W1:Y:S01]  /*17c0*/  LDCU.64 UR6, c[0x0][0x380] ;  /* 0x00007000ff0677ac */ /* 0x000e620008000a00 */
[----:B------:R-:W-:Y:S01]  /*17d0*/  IMAD.MOV.U32 R16, RZ, RZ, RZ ;  /* 0x000000ffff107224 */ /* 0x000fe200078e00ff */
[----:B------:R-:W-:-:S06]  /*17e0*/  ULOP3.LUT UR4, UR4, 0x3, URZ, 0xc0, !UPT ;  /* 0x0000000304047892 */ /* 0x000fcc000f8ec0ff */
[----:B------:R-:W-:Y:S02]  /*17f0*/  MOV R17, UR4 ;  /* 0x0000000400117c02 */ /* 0x000fe40008000f00 */
[----:B-1----:R-:W-:-:S04]  /*1800*/  LEA R24, P0, R23, UR6, 0x2 ;  /* 0x0000000617187c11 */ /* 0x002fc8000f8010ff */
[----:B------:R-:W-:-:S09]  /*1810*/  LEA.HI.X R25, R23, UR7, R22, 0x2, P0 ;  /* 0x0000000717197c11 */ /* 0x000fd200080f1416 */
.L_x_39:
[----:B0-----:R-:W2:Y:S01]  /*1820*/  LDG.E R0, desc[UR36][R24.64] ;  /* 0x0000002418007981 */ /* 0x001ea2000c1e1900 */
[----:B------:R-:W-:Y:S01]  /*1830*/  MOV R8, 0x10 ;  /* 0x0000001000087802 */ /* 0x000fe20000000f00 */
[----:B------:R-:W0:Y:S01]  /*1840*/  LDCU.64 UR4, c[0x4][URZ] ;  /* 0x01000000ff0477ac */ /* 0x000e220008000a00 */
[----:B------:R-:W-:Y:S01]  /*1850*/  IADD3 R17, P0, PT, R17, -0x1, RZ ;  /* 0xffffffff11117810 */ /* 0x000fe20007f1e0ff */
[----:B------:R-:W-:Y:S01]  /*1860*/  IMAD.MOV.U32 R7, RZ, RZ, R2 ;  /* 0x000000ffff077224 */ /* 0x000fe200078e0002 */
[----:B------:R-:W-:Y:S02]  /*1870*/  MOV R6, R18 ;  /* 0x0000001200067202 */ /* 0x000fe40000000f00 */
[----:B------:R-:W1:Y:S01]  /*1880*/  LDC.64 R8, c[0x4][R8] ;  /* 0x0100000008087b82 */ /* 0x000e620000000a00 */
[----:B------:R-:W-:Y:S02]  /*1890*/  IADD3.X R16, PT, PT, R16, -0x1, RZ, P0, !PT ;  /* 0xffffffff10107810 */ /* 0x000fe400007fe4ff */
[----:B------:R-:W-:-:S04]  /*18a0*/  ISETP.NE.U32.AND P0, PT, R17, RZ, PT ;  /* 0x000000ff1100720c */ /* 0x000fc80003f05070 */
[----:B------:R-:W-:-:S04]  /*18b0*/  ISETP.NE.AND.EX P0, PT, R16, RZ, PT, P0 ;  /* 0x000000ff1000720c */ /* 0x000fc80003f05300 */
[----:B------:R-:W-:Y:S01]  /*18c0*/  P2R R19, PR, RZ, 0x1 ;  /* 0x00000001ff137803 */ /* 0x000fe20000000000 */
[----:B0-----:R-:W-:Y:S02]  /*18d0*/  IMAD.U32 R4, RZ, RZ, UR4 ;  /* 0x00000004ff047e24 */ /* 0x001fe4000f8e00ff */
[----:B------:R-:W-:Y:S01]  /*18e0*/  IMAD.U32 R5, RZ, RZ, UR5 ;  /* 0x00000005ff057e24 */ /* 0x000fe2000f8e00ff */
[----:B--2---:R-:W0:Y:S02]  /*18f0*/  F2F.F64.F32 R10, R0 ;  /* 0x00000000000a7310 */ /* 0x004e240000201800 */
[----:B01----:R0:W-:Y:S04]  /*1900*/  STL.64 [R1], R10 ;  /* 0x0000000a01007387 */ /* 0x0031e80000100a00 */
[----:B------:R-:W-:-:S07]  /*1910*/  LEPC R20, `(.L_x_38) ;  /* 0x000000001014794e */ /* 0x000fce0000000000 */
[----:B0-----:R-:W-:Y:S05]  /*1920*/  CALL.ABS.NOINC R8 ;  /* 0x0000000008007343 */ /* 0x001fea0003c00000 */
.L_x_38:
[----:B------:R-:W-:Y:S02]  /*1930*/  ISETP.NE.AND P6, PT, R19, RZ, PT ;  /* 0x000000ff1300720c */ /* 0x000fe40003fc5270 */
[----:B------:R-:W-:-:S05]  /*1940*/  IADD3 R24, P0, PT, R24, 0x4, RZ ;  /* 0x0000000418187810 */ /* 0x000fca0007f1e0ff */
[----:B------:R-:W-:-:S06]  /*1950*/  IMAD.X R25, RZ, RZ, R25, P0 ;  /* 0x000000ffff197224 */ /* 0x000fcc00000e0619 */
[----:B------:R-:W-:Y:S05]  /*1960*/  @P6 BRA `(.L_x_39) ;  /* 0xfffffffc00ac6947 */ /* 0x000fea000383ffff */
.L_x_23:
[----:B0-----:R-:W-:Y:S05]  /*1970*/  BSYNC.RECONVERGENT B6 ;  /* 0x0000000000067941 */ /* 0x001fea0003800200 */
.L_x_4:
[----:B------:R-:W-:Y:S01]  /*1980*/  MOV R0, 0x10 ;  /* 0x0000001000007802 */ /* 0x000fe20000000f00 */
[----:B------:R-:W0:Y:S01]  /*1990*/  LDCU.64 UR4, c[0x4][0x8] ;  /* 0x01000100ff0477ac */ /* 0x000e220008000a00 */
[----:B------:R-:W-:Y:S02]  /*19a0*/  CS2R R6, SRZ ;  /* 0x0000000000067805 */ /* 0x000fe4000001ff00 */
[----:B------:R1:W2:Y:S01]  /*19b0*/  LDC.64 R2, c[0x4][R0] ;  /* 0x0100000000027b82 */ /* 0x0002a20000000a00 */
[----:B0-----:R-:W-:Y:S01]  /*19c0*/  MOV R4, UR4 ;  /* 0x0000000400047c02 */ /* 0x001fe20008000f00 */
[----:B-1----:R-:W-:-:S07]  /*19d0*/  IMAD.U32 R5, RZ, RZ, UR5 ;  /* 0x00000005ff057e24 */ /* 0x002fce000f8e00ff */
[----:B------:R-:W-:-:S07]  /*19e0*/  LEPC R20, `(.L_x_40) ;  /* 0x000000001014794e */ /* 0x000fce0000000000 */
[----:B--2---:R-:W-:Y:S05]  /*19f0*/  CALL.ABS.NOINC R2 ;  /* 0x0000000002007343 */ /* 0x004fea0003c00000 */
.L_x_40:
[----:B------:R-:W-:Y:S05]  /*1a00*/  EXIT ;  /* 0x000000000000794d */ /* 0x000fea0003800000 */
.L_x_41:
        /* <DEDUP_REMOVED lines=15> */
.L_x_74:


//--------------------- .text._Z22initVariablesWithGuessiPKfPfS1_S1_Pb --------------------------
	.section	.text._Z22initVariablesWithGuessiPKfPfS1_S1_Pb,"ax",@progbits
	.align	128
        .global         _Z22initVariablesWithGuessiPKfPfS1_S1_Pb
        .type           _Z22initVariablesWithGuessiPKfPfS1_S1_Pb,@function
        .size           _Z22initVariablesWithGuessiPKfPfS1_S1_Pb,(.L_x_75 - _Z22initVariablesWithGuessiPKfPfS1_S1_Pb)
        .other          _Z22initVariablesWithGuessiPKfPfS1_S1_Pb,@"STO_CUDA_ENTRY STV_DEFAULT"
_Z22initVariablesWithGuessiPKfPfS1_S1_Pb:
.text._Z22initVariablesWithGuessiPKfPfS1_S1_Pb:
[----:B------:R-:W-:Y:S01]  /*0000*/  LDC R1, c[0x0][0x37c] ;  /* 0x0000df00ff017b82 */ /* 0x000fe20000000800 */
[----:B------:R-:W0:Y:S07]  /*0010*/  S2R R0, SR_TID.X ;  /* 0x0000000000007919 */ /* 0x000e2e0000002100 */
[----:B------:R-:W0:Y:S01]  /*0020*/  S2UR UR4, SR_CTAID.X ;  /* 0x00000000000479c3 */ /* 0x000e220000002500 */
[----:B------:R-:W1:Y:S01]  /*0030*/  LDCU UR5, c[0x0][0x380] ;  /* 0x00007000ff0577ac */ /* 0x000e620008000800 */
[----:B------:R-:W-:Y:S06]  /*0040*/  BSSY.RECONVERGENT B0, `(.L_x_42) ;  /* 0x0000014000007945 */ /* 0x000fec0003800200 */
[----:B------:R-:W0:Y:S02]  /*0050*/  LDC R11, c[0x0][0x360] ;  /* 0x0000d800ff0b7b82 */ /* 0x000e240000000800 */
[----:B0-----:R-:W-:-:S05]  /*0060*/  IMAD R11, R11, UR4, R0 ;  /* 0x000000040b0b7c24 */ /* 0x001fca000f8e0200 */
[C---:B-1----:R-:W-:Y:S01]  /*0070*/  ISETP.GE.AND P0, PT, R11.reuse, UR5, PT ;  /* 0x000000050b007c0c */ /* 0x042fe2000bf06270 */
[----:B------:R-:W0:Y:S01]  /*0080*/  LDCU.64 UR4, c[0x0][0x358] ;  /* 0x00006b00ff0477ac */ /* 0x000e220008000a00 */
[----:B------:R-:W-:-:S11]  /*0090*/  ISETP.NE.AND P1, PT, R11, RZ, PT ;  /* 0x000000ff0b00720c */ /* 0x000fd60003f25270 */
[----:B------:R-:W-:Y:S05]  /*00a0*/  @P0 BRA `(.L_x_43) ;  /* 0x0000000000340947 */ /* 0x000fea0003800000 */
[----:B------:R-:W1:Y:S08]  /*00b0*/  LDC.64 R2, c[0x0][0x388] ;  /* 0x0000e200ff027b82 */ /* 0x000e700000000a00 */
[----:B------:R-:W2:Y:S08]  /*00c0*/  LDC.64 R4, c[0x0][0x390] ;  /* 0x0000e400ff047b82 */ /* 0x000eb00000000a00 */
[----:B------:R-:W3:Y:S01]  /*00d0*/  LDC.64 R6, c[0x0][0x398] ;  /* 0x0000e600ff067b82 */ /* 0x000ee20000000a00 */
[----:B-1----:R-:W-:-:S07]  /*00e0*/  IMAD.WIDE R2, R11, 0x4, R2 ;  /* 0x000000040b027825 */ /* 0x002fce00078e0202 */
[----:B------:R-:W1:Y:S01]  /*00f0*/  LDC.64 R8, c[0x0][0x3a0] ;  /* 0x0000e800ff087b82 */ /* 0x000e620000000a00 */
[----:B0-----:R-:W4:Y:S01]  /*0100*/  LDG.E R2, desc[UR4][R2.64] ;  /* 0x0000000402027981 */ /* 0x001f22000c1e1900 */
[----:B--2---:R-:W-:-:S06]  /*0110*/  IMAD.WIDE R4, R11, 0x4, R4 ;  /* 0x000000040b047825 */ /* 0x004fcc00078e0204 */
[----:B------:R-:W4:Y:S01]  /*0120*/  LDG.E R5, desc[UR4][R4.64] ;  /* 0x0000000404057981 */ /* 0x000f22000c1e1900 */
[----:B---3--:R-:W-:-:S04]  /*0130*/  IMAD.WIDE R6, R11, 0x4, R6 ;  /* 0x000000040b067825 */ /* 0x008fc800078e0206 */
[----:B-1----:R-:W-:-:S04]  /*0140*/  IMAD.WIDE R8, R11, 0x4, R8 ;  /* 0x000000040b087825 */ /* 0x002fc800078e0208 */
[----:B----4-:R-:W-:-:S05]  /*0150*/  FADD R13, R2, -R5 ;  /* 0x80000005020d7221 */ /* 0x010fca0000000000 */
[----:B------:R1:W-:Y:S04]  /*0160*/  STG.E desc[UR4][R6.64], R13 ;  /* 0x0000000d06007986 */ /* 0x0003e8000c101904 */
[----:B------:R1:W-:Y:S02]  /*0170*/  STG.E desc[UR4][R8.64], R13 ;  /* 0x0000000d08007986 */ /* 0x0003e4000c101904 */
.L_x_43:
[----:B0-----:R-:W-:Y:S05]  /*0180*/  BSYNC.RECONVERGENT B0 ;  /* 0x0000000000007941 */ /* 0x001fea0003800200 */
.L_x_42:
[----:B------:R-:W-:Y:S05]  /*0190*/  @P1 EXIT ;  /* 0x000000000000194d */ /* 0x000fea0003800000 */
[----:B------:R-:W0:Y:S02]  /*01a0*/  LDC.64 R2, c[0x0][0x3a8] ;  /* 0x0000ea00ff027b82 */ /* 0x000e240000000a00 */
[----:B0-----:R-:W-:Y:S01]  /*01b0*/  STG.E.U8 desc[UR4][R2.64], RZ ;  /* 0x000000ff02007986 */ /* 0x001fe2000c101104 */
[----:B------:R-:W-:Y:S05]  /*01c0*/  EXIT ;  /* 0x000000000000794d */ /* 0x000fea0003800000 */
.L_x_44:
        /* <DEDUP_REMOVED lines=11> */
.L_x_75:


//--------------------- .text._Z13checkResiduumiPKffPb --------------------------
	.section	.text._Z13checkResiduumiPKffPb,"ax",@progbits
	.align	128
        .global         _Z13checkResiduumiPKffPb
        .type           _Z13checkResiduumiPKffPb,@function
        .size           _Z13checkResiduumiPKffPb,(.L_x_76 - _Z13checkResiduumiPKffPb)
        .other          _Z13checkResiduumiPKffPb,@"STO_CUDA_ENTRY STV_DEFAULT"
_Z13checkResiduumiPKffPb:
.text._Z13checkResiduumiPKffPb:
[----:B------:R-:W-:Y:S01]  /*0000*/  LDC R1, c[0x0][0x37c] ;  /* 0x0000df00ff017b82 */ /* 0x000fe20000000800 */
[----:B------:R-:W0:Y:S07]  /*0010*/  S2R R0, SR_TID.X ;  /* 0x0000000000007919 */ /* 0x000e2e0000002100 */
[----:B------:R-:W0:Y:S01]  /*0020*/  S2UR UR4, SR_CTAID.X ;  /* 0x00000000000479c3 */ /* 0x000e220000002500 */
[----:B------:R-:W1:Y:S07]  /*0030*/  LDCU UR5, c[0x0][0x380] ;  /* 0x00007000ff0577ac */ /* 0x000e6e0008000800 */
[----:B------:R-:W0:Y:S02]  /*0040*/  LDC R7, c[0x0][0x360] ;  /* 0x0000d800ff077b82 */ /* 0x000e240000000800 */
[----:B0-----:R-:W-:-:S05]  /*0050*/  IMAD R0, R7, UR4, R0 ;  /* 0x0000000407007c24 */ /* 0x001fca000f8e0200 */
[----:B-1----:R-:W-:-:S13]  /*0060*/  ISETP.GE.AND P0, PT, R0, UR5, PT ;  /* 0x0000000500007c0c */ /* 0x002fda000bf06270 */
[----:B------:R-:W-:Y:S05]  /*0070*/  @P0 EXIT ;  /* 0x000000000000094d */ /* 0x000fea0003800000 */
[----:B------:R-:W0:Y:S01]  /*0080*/  LDC.64 R4, c[0x0][0x388] ;  /* 0x0000e200ff047b82 */ /* 0x000e220000000a00 */
[----:B------:R-:W1:Y:S01]  /*0090*/  LDCU UR4, c[0x0][0x370] ;  /* 0x00006e00ff0477ac */ /* 0x000e620008000800 */
[----:B------:R-:W-:Y:S01]  /*00a0*/  BSSY.RECONVERGENT B0, `(.L_x_45) ;  /* 0x000000d000007945 */ /* 0x000fe20003800200 */
[----:B------:R-:W2:Y:S01]  /*00b0*/  LDCU.64 UR6, c[0x0][0x358] ;  /* 0x00006b00ff0677ac */ /* 0x000ea20008000a00 */
[----:B------:R-:W3:Y:S01]  /*00c0*/  LDCU UR8, c[0x0][0x380] ;  /* 0x00007000ff0877ac */ /* 0x000ee20008000800 */
[----:B------:R-:W4:Y:S01]  /*00d0*/  LDCU UR5, c[0x0][0x390] ;  /* 0x00007200ff0577ac */ /* 0x000f220008000800 */
[----:B-1----:R-:W-:-:S07]  /*00e0*/  IMAD R7, R7, UR4, RZ ;  /* 0x0000000407077c24 */ /* 0x002fce000f8e02ff */
.L_x_47:
[----:B0-----:R-:W-:-:S06]  /*00f0*/  IMAD.WIDE R2, R0, 0x4, R4 ;  /* 0x0000000400027825 */ /* 0x001fcc00078e0204 */
[----:B--2---:R-:W4:Y:S02]  /*0100*/  LDG.E R2, desc[UR6][R2.64] ;  /* 0x0000000602027981 */ /* 0x004f24000c1e1900 */
[----:B----4-:R-:W-:-:S13]  /*0110*/  FSETP.GE.AND P0, PT, R2, UR5, PT ;  /* 0x0000000502007c0b */ /* 0x010fda000bf06000 */
[----:B------:R-:W-:Y:S05]  /*0120*/  @P0 BRA `(.L_x_46) ;  /* 0x0000000000100947 */ /* 0x000fea0003800000 */
[----:B------:R-:W-:-:S04]  /*0130*/  IADD3 R0, PT, PT, R7, R0, RZ ;  /* 0x0000000007007210 */ /* 0x000fc80007ffe0ff */
[----:B---3--:R-:W-:-:S13]  /*0140*/  ISETP.GE.AND P0, PT, R0, UR8, PT ;  /* 0x0000000800007c0c */ /* 0x008fda000bf06270 */
[----:B------:R-:W-:Y:S05]  /*0150*/  @!P0 BRA `(.L_x_47) ;  /* 0xfffffffc00e48947 */ /* 0x000fea000383ffff */
[----:B------:R-:W-:Y:S05]  /*0160*/  EXIT ;  /* 0x000000000000794d */ /* 0x000fea0003800000 */
.L_x_46:
[----:B---3--:R-:W-:Y:S05]  /*0170*/  BSYNC.RECONVERGENT B0 ;  /* 0x0000000000007941 */ /* 0x008fea0003800200 */
.L_x_45:
[----:B------:R-:W0:Y:S02]  /*0180*/  LDC.64 R2, c[0x0][0x398] ;  /* 0x0000e600ff027b82 */ /* 0x000e240000000a00 */
[----:B0-----:R-:W-:Y:S01]  /*0190*/  STG.E.U8 desc[UR6][R2.64], RZ ;  /* 0x000000ff02007986 */ /* 0x001fe2000c101106 */
[----:B------:R-:W-:Y:S05]  /*01a0*/  EXIT ;  /* 0x000000000000794d */ /* 0x000fea0003800000 */
.L_x_48:
        /* <DEDUP_REMOVED lines=13> */
.L_x_76:


//--------------------- .text._Z8calcZ_v4PKiiiPKfS2_PfPKbS0_PbS5_ --------------------------
	.section	.text._Z8calcZ_v4PKiiiPKfS2_PfPKbS0_PbS5_,"ax",@progbits
	.align	128
        .global         _Z8calcZ_v4PKiiiPKfS2_PfPKbS0_PbS5_
        .type           _Z8calcZ_v4PKiiiPKfS2_PfPKbS0_PbS5_,@function
        .size           _Z8calcZ_v4PKiiiPKfS2_PfPKbS0_PbS5_,(.L_x_77 - _Z8calcZ_v4PKiiiPKfS2_PfPKbS0_PbS5_)
        .other          _Z8calcZ_v4PKiiiPKfS2_PfPKbS0_PbS5_,@"STO_CUDA_ENTRY STV_DEFAULT"
_Z8calcZ_v4PKiiiPKfS2_PfPKbS0_PbS5_:
.text._Z8calcZ_v4PKiiiPKfS2_PfPKbS0_PbS5_:
[----:B------:R-:W-:Y:S01]  /*0000*/  LDC R1, c[0x0][0x37c] ;  /* 0x0000df00ff017b82 */ /* 0x000fe20000000800 */
[----:B------:R-:W0:Y:S07]  /*0010*/  S2R R3, SR_TID.X ;  /* 0x0000000000037919 */ /* 0x000e2e0000002100 */
[----:B------:R-:W0:Y:S01]  /*0020*/  S2UR UR6, SR_CTAID.X ;  /* 0x00000000000679c3 */ /* 0x000e220000002500 */
[----:B------:R-:W1:Y:S01]  /*0030*/  LDCU UR7, c[0x0][0x388] ;  /* 0x00007100ff0777ac */ /* 0x000e620008000800 */
[----:B------:R-:W-:Y:S01]  /*0040*/  BSSY.RECONVERGENT B0, `(.L_x_49) ;  /* 0x0000010000007945 */ /* 0x000fe20003800200 */
[----:B------:R-:W2:Y:S05]  /*0050*/  LDCU.64 UR4, c[0x0][0x358] ;  /* 0x00006b00ff0477ac */ /* 0x000eaa0008000a00 */
[----:B------:R-:W0:Y:S01]  /*0060*/  LDC R0, c[0x0][0x360] ;  /* 0x0000d800ff007b82 */ /* 0x000e220000000800 */
[----:B------:R-:W3:Y:S07]  /*0070*/  LDCU.64 UR8, c[0x0][0x3b8] ;  /* 0x00007700ff0877ac */ /* 0x000eee0008000a00 */
[----:B------:R-:W4:Y:S01]  /*0080*/  LDC R13, c[0x0][0x388] ;  /* 0x0000e200ff0d7b82 */ /* 0x000f220000000800 */
[----:B-1----:R-:W-:-:S02]  /*0090*/  IMAD.U32 R21, RZ, RZ, UR7 ;  /* 0x00000007ff157e24 */ /* 0x002fc4000f8e00ff */
[----:B0-----:R-:W-:Y:S02]  /*00a0*/  IMAD R0, R0, UR6, R3 ;  /* 0x0000000600007c24 */ /* 0x001fe4000f8e0203 */
[----:B----4-:R-:W-:-:S05]  /*00b0*/  VIADD R5, R13, 0xffffffff ;  /* 0xffffffff0d057836 */ /* 0x010fca0000000000 */
[----:B------:R-:W-:-:S13]  /*00c0*/  ISETP.GE.AND P0, PT, R0, R5, PT ;  /* 0x000000050000720c */ /* 0x000fda0003f06270 */
[----:B--23--:R-:W-:Y:S05]  /*00d0*/  @!P0 BRA `(.L_x_50) ;  /* 0x0000000000188947 */ /* 0x00cfea0003800000 */
[----:B------:R-:W-:-:S13]  /*00e0*/  ISETP.GE.AND P0, PT, R0, R13, PT ;  /* 0x0000000d0000720c */ /* 0x000fda0003f06270 */
[----:B------:R-:W-:Y:S05]  /*00f0*/  @P0 BRA `(.L_x_51) ;  /* 0x00000044002c0947 */ /* 0x000fea0003800000 */
[----:B------:R-:W0:Y:S02]  /*0100*/  LDC.64 R2, c[0x0][0x3c0] ;  /* 0x0000f000ff027b82 */ /* 0x000e240000000a00 */
[----:B0-----:R-:W2:Y:S02]  /*0110*/  LDG.E.U8 R2, desc[UR4][R2.64] ;  /* 0x0000000402027981 */ /* 0x001ea4000c1e1100 */
[----:B--2---:R-:W-:-:S13]  /*0120*/  ISETP.NE.AND P0, PT, R2, RZ, PT ;  /* 0x000000ff0200720c */ /* 0x004fda0003f05270 */
[----:B------:R-:W-:Y:S05]  /*0130*/  @P0 BRA `(.L_x_51) ;  /* 0x00000044001c0947 */ /* 0x000fea0003800000 */
.L_x_50:
[----:B------:R-:W-:Y:S05]  /*0140*/  BSYNC.RECONVERGENT B0 ;  /* 0x0000000000007941 */ /* 0x000fea0003800200 */
.L_x_49:
[----:B------:R-:W0:Y:S01]  /*0150*/  LDC R7, c[0x0][0x38c] ;  /* 0x0000e300ff077b82 */ /* 0x000e220000000800 */
[----:B------:R-:W1:Y:S02]  /*0160*/  LDCU.64 UR6, c[0x0][0x3b8] ;  /* 0x00007700ff0677ac */ /* 0x000e640008000a00 */
[----:B-1----:R-:W-:Y:S01]  /*0170*/  IMAD.U32 R3, RZ, RZ, UR6 ;  /* 0x00000006ff037e24 */ /* 0x002fe2000f8e00ff */
[----:B------:R-:W-:Y:S02]  /*0180*/  MOV R4, UR7 ;  /* 0x0000000700047c02 */ /* 0x000fe40008000f00 */
[-C--:B0-----:R-:W-:Y:S01]  /*0190*/  LEA.HI R22, R7, R7.reuse, RZ, 0x1 ;  /* 0x0000000707167211 */ /* 0x081fe200078f08ff */
[----:B------:R-:W-:-:S03]  /*01a0*/  IMAD R2, R0, R7, RZ ;  /* 0x0000000700027224 */ /* 0x000fc600078e02ff */
[----:B------:R-:W-:-:S05]  /*01b0*/  SHF.R.S32.HI R5, RZ, 0x1, R22 ;  /* 0x00000001ff057819 */ /* 0x000fca0000011416 */
[----:B------:R-:W-:-:S05]  /*01c0*/  IMAD.IADD R6, R2, 0x1, R5 ;  /* 0x0000000102067824 */ /* 0x000fca00078e0205 */
[----:B------:R-:W-:-:S04]  /*01d0*/  IADD3 R10, P0, PT, R6, R3, RZ ;  /* 0x00000003060a7210 */ /* 0x000fc80007f1e0ff */
[----:B------:R-:W-:Y:S02]  /*01e0*/  LEA.HI.X.SX32 R11, R6, R4, 0x1, P0 ;  /* 0x00000004060b7211 */ /* 0x000fe400000f0eff */
[----:B------:R-:W-:-:S03]  /*01f0*/  ISETP.GE.AND P0, PT, R7, 0x2, PT ;  /* 0x000000020700780c */ /* 0x000fc60003f06270 */
[----:B------:R0:W-:Y:S10]  /*0200*/  STG.E.U8 desc[UR4][R10.64], RZ ;  /* 0x000000ff0a007986 */ /* 0x0001f4000c101104 */
[----:B0-----:R-:W-:Y:S05]  /*0210*/  @!P0 BRA `(.L_x_52) ;  /* 0x00000034006c8947 */ /* 0x001fea0003800000 */
[----:B------:R-:W-:Y:S02]  /*0220*/  VIADD R17, R5, 0xffffffff ;  /* 0xffffffff05117836 */ /* 0x000fe40000000000 */
[----:B------:R-:W-:Y:S02]  /*0230*/  IMAD.MOV.U32 R20, RZ, RZ, RZ ;  /* 0x000000ffff147224 */ /* 0x000fe400078e00ff */
[----:B------:R-:W-:Y:S01]  /*0240*/  IMAD.MOV.U32 R7, RZ, RZ, R5 ;  /* 0x000000ffff077224 */ /* 0x000fe200078e0005 */
[----:B------:R-:W-:-:S13]  /*0250*/  ISETP.GE.U32.AND P0, PT, R17, 0x3, PT ;  /* 0x000000031100780c */ /* 0x000fda0003f06070 */
[----:B------:R-:W-:Y:S05]  /*0260*/  @!P0 BRA `(.L_x_53) ;  /* 0x0000002400288947 */ /* 0x000fea0003800000 */
[----:B------:R-:W0:Y:S02]  /*0270*/  LDC.64 R8, c[0x0][0x380] ;  /* 0x0000e000ff087b82 */ /* 0x000e240000000a00 */
[----:B0-----:R-:W-:-:S05]  /*0280*/  IMAD.WIDE.U32 R16, R17, 0x4, R8 ;  /* 0x0000000411107825 */ /* 0x001fca00078e0008 */
[----:B------:R-:W2:Y:S01]  /*0290*/  LDG.E R12, desc[UR4][R16.64] ;  /* 0x00000004100c7981 */ /* 0x000ea2000c1e1900 */
[-C--:B------:R-:W-:Y:S02]  /*02a0*/  IABS R21, R13.reuse ;  /* 0x0000000d00157213 */ /* 0x080fe40000000000 */
[-C--:B--2---:R-:W-:Y:S02]  /*02b0*/  IABS R7, R12.reuse ;  /* 0x0000000c00077213 */ /* 0x084fe40000000000 */
[----:B------:R-:W-:Y:S02]  /*02c0*/  IABS R23, R12 ;  /* 0x0000000c00177213 */ /* 0x000fe40000000000 */
[----:B------:R-:W0:Y:S01]  /*02d0*/  I2F.RP R18, R7 ;  /* 0x0000000700127306 */ /* 0x000e220000209400 */
[----:B------:R-:W-:-:S04]  /*02e0*/  LOP3.LUT R13, R12, R13, RZ, 0x3c, !PT ;  /* 0x0000000d0c0d7212 */ /* 0x000fc800078e3cff */
[----:B------:R-:W-:-:S03]  /*02f0*/  ISETP.GE.AND P2, PT, R13, RZ, PT ;  /* 0x000000ff0d00720c */ /* 0x000fc60003f46270 */
[----:B0-----:R-:W0:Y:S02]  /*0300*/  MUFU.RCP R18, R18 ;  /* 0x0000001200127308 */ /* 0x001e240000001000 */
[----:B0-----:R-:W-:Y:S02]  /*0310*/  VIADD R14, R18, 0xffffffe ;  /* 0x0ffffffe120e7836 */ /* 0x001fe40000000000 */
[----:B------:R-:W-:-:S04]  /*0320*/  IMAD.MOV R18, RZ, RZ, -R23 ;  /* 0x000000ffff127224 */ /* 0x000fc800078e0a17 */
[----:B------:R0:W1:Y:S02]  /*0330*/  F2I.FTZ.U32.TRUNC.NTZ R15, R14 ;  /* 0x0000000e000f7305 */ /* 0x000064000021f000 */
[----:B0-----:R-:W-:Y:S01]  /*0340*/  IMAD.MOV.U32 R14, RZ, RZ, RZ ;  /* 0x000000ffff0e7224 */ /* 0x001fe200078e00ff */
[----:B-1----:R-:W-:-:S05]  /*0350*/  IADD3 R20, PT, PT, RZ, -R15, RZ ;  /* 0x8000000fff147210 */ /* 0x002fca0007ffe0ff */
[----:B------:R-:W-:Y:S02]  /*0360*/  IMAD R19, R20, R7, RZ ;  /* 0x0000000714137224 */ /* 0x000fe400078e02ff */
[----:B------:R-:W-:Y:S02]  /*0370*/  IMAD.MOV.U32 R20, RZ, RZ, R21 ;  /* 0x000000ffff147224 */ /* 0x000fe400078e0015 */
[----:B------:R-:W-:-:S06]  /*0380*/  IMAD.HI.U32 R15, R15, R19, R14 ;  /* 0x000000130f0f7227 */ /* 0x000fcc00078e000e */
[----:B------:R-:W-:-:S04]  /*0390*/  IMAD.HI.U32 R21, R15, R20, RZ ;  /* 0x000000140f157227 */ /* 0x000fc800078e00ff */
[----:B------:R-:W-:-:S05]  /*03a0*/  IMAD R14, R21, R18, R20 ;  /* 0x00000012150e7224 */ /* 0x000fca00078e0214 */
[----:B------:R-:W-:-:S13]  /*03b0*/  ISETP.GT.U32.AND P1, PT, R7, R14, PT ;  /* 0x0000000e0700720c */ /* 0x000fda0003f24070 */
[----:B------:R-:W-:Y:S01]  /*03c0*/  @!P1 IMAD.IADD R14, R14, 0x1, -R7 ;  /* 0x000000010e0e9824 */ /* 0x000fe200078e0a07 */
[----:B------:R-:W-:Y:S02]  /*03d0*/  @!P1 IADD3 R21, PT, PT, R21, 0x1, RZ ;  /* 0x0000000115159810 */ /* 0x000fe40007ffe0ff */
[----:B------:R-:W-:Y:S02]  /*03e0*/  ISETP.NE.AND P1, PT, R12, RZ, PT ;  /* 0x000000ff0c00720c */ /* 0x000fe40003f25270 */
[----:B------:R-:W-:Y:S02]  /*03f0*/  ISETP.GE.U32.AND P0, PT, R14, R7, PT ;  /* 0x000000070e00720c */ /* 0x000fe40003f06070 */
[----:B------:R-:W-:-:S11]  /*0400*/  IABS R7, R0 ;  /* 0x0000000000077213 */ /* 0x000fd60000000000 */
[----:B------:R-:W-:-:S04]  /*0410*/  @P0 VIADD R21, R21, 0x1 ;  /* 0x0000000115150836 */ /* 0x000fc80000000000 */
[----:B------:R-:W-:Y:S01]  /*0420*/  @!P2 IMAD.MOV R21, RZ, RZ, -R21 ;  /* 0x000000ffff15a224 */ /* 0x000fe200078e0a15 */
[----:B------:R-:W-:-:S04]  /*0430*/  @!P1 LOP3.LUT R21, RZ, R12, RZ, 0x33, !PT ;  /* 0x0000000cff159212 */ /* 0x000fc800078e33ff */
[-C--:B------:R-:W-:Y:S02]  /*0440*/  IABS R23, R21.reuse ;  /* 0x0000001500177213 */ /* 0x080fe40000000000 */
[-C--:B------:R-:W-:Y:S02]  /*0450*/  IABS R19, R21.reuse ;  /* 0x0000001500137213 */ /* 0x080fe40000000000 */
[----:B------:R-:W0:Y:S01]  /*0460*/  I2F.RP R14, R23 ;  /* 0x00000017000e7306 */ /* 0x000e220000209400 */
[----:B------:R-:W-:Y:S02]  /*0470*/  LOP3.LUT R25, RZ, R21, RZ, 0x33, !PT ;  /* 0x00000015ff197212 */ /* 0x000fe400078e33ff */
[----:B------:R-:W-:-:S05]  /*0480*/  IMAD.MOV R24, RZ, RZ, -R19 ;  /* 0x000000ffff187224 */ /* 0x000fca00078e0a13 */
[----:B0-----:R-:W0:Y:S02]  /*0490*/  MUFU.RCP R14, R14 ;  /* 0x0000000e000e7308 */ /* 0x001e240000001000 */
[----:B0-----:R-:W-:-:S06]  /*04a0*/  VIADD R12, R14, 0xffffffe ;  /* 0x0ffffffe0e0c7836 */ /* 0x001fcc0000000000 */
[----:B------:R0:W1:Y:S02]  /*04b0*/  F2I.FTZ.U32.TRUNC.NTZ R13, R12 ;  /* 0x0000000c000d7305 */ /* 0x000064000021f000 */
[----:B0-----:R-:W-:Y:S02]  /*04c0*/  HFMA2 R12, -RZ, RZ, 0, 0 ;  /* 0x00000000ff0c7431 */ /* 0x001fe400000001ff */
[----:B-1----:R-:W-:-:S04]  /*04d0*/  IMAD.MOV R18, RZ, RZ, -R13 ;  /* 0x000000ffff127224 */ /* 0x002fc800078e0a0d */
[----:B------:R-:W-:-:S04]  /*04e0*/  IMAD R15, R18, R23, RZ ;  /* 0x00000017120f7224 */ /* 0x000fc800078e02ff */
[----:B------:R-:W-:Y:S01]  /*04f0*/  IMAD.HI.U32 R18, R13, R15, R12 ;  /* 0x0000000f0d127227 */ /* 0x000fe200078e000c */
[----:B------:R-:W-:-:S04]  /*0500*/  LOP3.LUT R12, R0, R21, RZ, 0x3c, !PT ;  /* 0x00000015000c7212 */ /* 0x000fc800078e3cff */
[----:B------:R-:W-:Y:S01]  /*0510*/  ISETP.GE.AND P2, PT, R12, RZ, PT ;  /* 0x000000ff0c00720c */ /* 0x000fe20003f46270 */
[----:B------:R-:W-:-:S04]  /*0520*/  IMAD.HI.U32 R18, R18, R7, RZ ;  /* 0x0000000712127227 */ /* 0x000fc800078e00ff */
[----:B------:R-:W-:-:S05]  /*0530*/  IMAD R24, R18, R24, R7 ;  /* 0x0000001812187224 */ /* 0x000fca00078e0207 */
[----:B------:R-:W-:-:S13]  /*0540*/  ISETP.GT.U32.AND P1, PT, R23, R24, PT ;  /* 0x000000181700720c */ /* 0x000fda0003f24070 */
[----:B------:R-:W-:Y:S02]  /*0550*/  @!P1 IMAD.IADD R24, R24, 0x1, -R23 ;  /* 0x0000000118189824 */ /* 0x000fe400078e0a17 */
[----:B------:R-:W-:Y:S01]  /*0560*/  @!P1 VIADD R18, R18, 0x1 ;  /* 0x0000000112129836 */ /* 0x000fe20000000000 */
[----:B------:R-:W-:Y:S02]  /*0570*/  ISETP.NE.AND P1, PT, R21, RZ, PT ;  /* 0x000000ff1500720c */ /* 0x000fe40003f25270 */
[----:B------:R-:W-:-:S13]  /*0580*/  ISETP.GE.U32.AND P0, PT, R24, R23, PT ;  /* 0x000000171800720c */ /* 0x000fda0003f06070 */
[----:B------:R-:W-:-:S05]  /*0590*/  @P0 VIADD R18, R18, 0x1 ;  /* 0x0000000112120836 */ /* 0x000fca0000000000 */
[----:B------:R-:W-:Y:S02]  /*05a0*/  @!P2 IADD3 R18, PT, PT, -R18, RZ, RZ ;  /* 0x000000ff1212a210 */ /* 0x000fe40007ffe1ff */
[C---:B------:R-:W-:Y:S02]  /*05b0*/  IADD3 R12, P2, PT, R2.reuse, R3, RZ ;  /* 0x00000003020c7210 */ /* 0x040fe40007f5e0ff */
[----:B------:R-:W-:Y:S02]  /*05c0*/  SEL R18, R25, R18, !P1 ;  /* 0x0000001219127207 */ /* 0x000fe40004800000 */
[----:B------:R-:W-:Y:S02]  /*05d0*/  LEA.HI.X.SX32 R13, R2, R4, 0x1, P2 ;  /* 0x00000004020d7211 */ /* 0x000fe400010f0eff */
[----:B------:R-:W-:-:S04]  /*05e0*/  ISETP.GE.AND P0, PT, R18, 0x1, PT ;  /* 0x000000011200780c */ /* 0x000fc80003f06270 */
[----:B------:R-:W-:-:S05]  /*05f0*/  SEL R27, RZ, 0x1, P0 ;  /* 0x00000001ff1b7807 */ /* 0x000fca0000000000 */
[----:B------:R0:W-:Y:S04]  /*0600*/  STG.E.U8 desc[UR4][R12.64], R27 ;  /* 0x0000001b0c007986 */ /* 0x0001e8000c101104 */
[----:B------:R-:W2:Y:S01]  /*0610*/  LDG.E R17, desc[UR4][R16.64] ;  /* 0x0000000410117981 */ /* 0x000ea2000c1e1900 */
[C---:B------:R-:W-:Y:S01]  /*0620*/  IADD3 R14, P2, PT, R5.reuse, R10, RZ ;  /* 0x0000000a050e7210 */ /* 0x040fe20007f5e0ff */
[----:B------:R-:W-:-:S03]  /*0630*/  VIADD R19, R5, 0xfffffffe ;  /* 0xfffffffe05137836 */ /* 0x000fc60000000000 */
[----:B------:R-:W-:Y:S01]  /*0640*/  LEA.HI.X.SX32 R15, R5, R11, 0x1, P2 ;  /* 0x0000000b050f7211 */ /* 0x000fe200010f0eff */
[----:B--2---:R-:W-:-:S05]  /*0650*/  IMAD.IADD R18, R18, 0x1, -R17 ;  /* 0x0000000112127824 */ /* 0x004fca00078e0a11 */
[----:B------:R-:W-:Y:S01]  /*0660*/  ISETP.GT.AND P0, PT, R18, -0x2, PT ;  /* 0xfffffffe1200780c */ /* 0x000fe20003f04270 */
[----:B------:R-:W-:-:S03]  /*0670*/  IMAD.WIDE.U32 R18, R19, 0x4, R8 ;  /* 0x0000000413127825 */ /* 0x000fc600078e0008 */
[----:B------:R-:W-:-:S05]  /*0680*/  SEL R29, RZ, 0x1, !P0 ;  /* 0x00000001ff1d7807 */ /* 0x000fca0004000000 */
[----:B------:R1:W-:Y:S04]  /*0690*/  STG.E.U8 desc[UR4][R14.64], R29 ;  /* 0x0000001d0e007986 */ /* 0x0003e8000c101104 */
[----:B------:R-:W2:Y:S02]  /*06a0*/  LDG.E R20, desc[UR4][R18.64] ;  /* 0x0000000412147981 */ /* 0x000ea4000c1e1900 */
[-C--:B--2---:R-:W-:Y:S02]  /*06b0*/  IABS R26, R20.reuse ;  /* 0x00000014001a7213 */ /* 0x084fe40000000000 */
[----:B------:R-:W-:Y:S02]  /*06c0*/  LOP3.LUT R21, R21, R20, RZ, 0x3c, !PT ;  /* 0x0000001415157212 */ /* 0x000fe400078e3cff */
[----:B0-----:R-:W0:Y:S02]  /*06d0*/  I2F.RP R27, R26 ;  /* 0x0000001a001b7306 */ /* 0x001e240000209400 */
[----:B------:R-:W-:-:S06]  /*06e0*/  ISETP.GE.AND P3, PT, R21, RZ, PT ;  /* 0x000000ff1500720c */ /* 0x000fcc0003f66270 */
[----:B0-----:R-:W0:Y:S02]  /*06f0*/  MUFU.RCP R27, R27 ;  /* 0x0000001b001b7308 */ /* 0x001e240000001000 */
[----:B0-----:R-:W-:-:S06]  /*0700*/  VIADD R16, R27, 0xffffffe ;  /* 0x0ffffffe1b107836 */ /* 0x001fcc0000000000 */
[----:B------:R0:W2:Y:S02]  /*0710*/  F2I.FTZ.U32.TRUNC.NTZ R17, R16 ;  /* 0x0000001000117305 */ /* 0x0000a4000021f000 */
[----:B0-----:R-:W-:Y:S01]  /*0720*/  MOV R16, RZ ;  /* 0x000000ff00107202 */ /* 0x001fe20000000f00 */
[----:B--2---:R-:W-:-:S04]  /*0730*/  IMAD.MOV R28, RZ, RZ, -R17 ;  /* 0x000000ffff1c7224 */ /* 0x004fc800078e0a11 */
[----:B------:R-:W-:-:S04]  /*0740*/  IMAD R21, R28, R26, RZ ;  /* 0x0000001a1c157224 */ /* 0x000fc800078e02ff */
[----:B------:R-:W-:Y:S01]  /*0750*/  IMAD.HI.U32 R28, R17, R21, R16 ;  /* 0x00000015111c7227 */ /* 0x000fe200078e0010 */
[----:B------:R-:W-:-:S05]  /*0760*/  IABS R17, R20 ;  /* 0x0000001400117213 */ /* 0x000fca0000000000 */
[----:B------:R-:W-:Y:S02]  /*0770*/  IMAD.MOV R17, RZ, RZ, -R17 ;  /* 0x000000ffff117224 */ /* 0x000fe400078e0a11 */
[----:B------:R-:W-:-:S04]  /*0780*/  IMAD.HI.U32 R21, R28, R23, RZ ;  /* 0x000000171c157227 */ /* 0x000fc800078e00ff */
[----:B------:R-:W-:-:S05]  /*0790*/  IMAD R17, R21, R17, R23 ;  /* 0x0000001115117224 */ /* 0x000fca00078e0217 */
[----:B------:R-:W-:-:S13]  /*07a0*/  ISETP.GT.U32.AND P2, PT, R26, R17, PT ;  /* 0x000000111a00720c */ /* 0x000fda0003f44070 */
[----:B------:R-:W-:Y:S02]  /*07b0*/  @!P2 IMAD.IADD R17, R17, 0x1, -R26 ;  /* 0x000000011111a824 */ /* 0x000fe400078e0a1a */
[----:B------:R-:W-:Y:S01]  /*07c0*/  @!P2 VIADD R21, R21, 0x1 ;  /* 0x000000011515a836 */ /* 0x000fe20000000000 */
[----:B------:R-:W-:Y:S02]  /*07d0*/  ISETP.NE.AND P2, PT, R20, RZ, PT ;  /* 0x000000ff1400720c */ /* 0x000fe40003f45270 */
[----:B------:R-:W-:-:S13]  /*07e0*/  ISETP.GE.U32.AND P0, PT, R17, R26, PT ;  /* 0x0000001a1100720c */ /* 0x000fda0003f06070 */
[----:B------:R-:W-:Y:S01]  /*07f0*/  @P0 VIADD R21, R21, 0x1 ;  /* 0x0000000115150836 */ /* 0x000fe20000000000 */
[----:B------:R-:W-:-:S04]  /*0800*/  ISETP.GE.AND P0, PT, R0, RZ, PT ;  /* 0x000000ff0000720c */ /* 0x000fc80003f06270 */
[----:B------:R-:W-:Y:S02]  /*0810*/  @!P3 IADD3 R21, PT, PT, -R21, RZ, RZ ;  /* 0x000000ff1515b210 */ /* 0x000fe40007ffe1ff */
[----:B------:R-:W-:Y:S02]  /*0820*/  @!P2 LOP3.LUT R21, RZ, R20, RZ, 0x33, !PT ;  /* 0x00000014ff15a212 */ /* 0x000fe400078e33ff */
[----:B------:R-:W-:Y:S01]  /*0830*/  ISETP.GT.U32.AND P2, PT, R23, R24, PT ;  /* 0x000000181700720c */ /* 0x000fe20003f44070 */
[----:B------:R-:W-:Y:S01]  /*0840*/  IMAD.IADD R23, R24, 0x1, -R23 ;  /* 0x0000000118177824 */ /* 0x000fe200078e0a17 */
[----:B------:R-:W-:-:S04]  /*0850*/  IABS R20, R21 ;  /* 0x0000001500147213 */ /* 0x000fc80000000000 */
[----:B------:R-:W0:Y:S01]  /*0860*/  I2F.RP R26, R20 ;  /* 0x00000014001a7306 */ /* 0x000e220000209400 */
[----:B------:R-:W-:-:S04]  /*0870*/  SEL R24, R23, R24, !P2 ;  /* 0x0000001817187207 */ /* 0x000fc80005000000 */
[----:B------:R-:W-:-:S04]  /*0880*/  @!P0 IADD3 R24, PT, PT, -R24, RZ, RZ ;  /* 0x000000ff18188210 */ /* 0x000fc80007ffe1ff */
[----:B------:R-:W-:Y:S01]  /*0890*/  SEL R24, R25, R24, !P1 ;  /* 0x0000001819187207 */ /* 0x000fe20004800000 */
[----:B0-----:R-:W0:Y:S02]  /*08a0*/  MUFU.RCP R26, R26 ;  /* 0x0000001a001a7308 */ /* 0x001e240000001000 */
[----:B0-----:R-:W-:-:S06]  /*08b0*/  VIADD R16, R26, 0xffffffe ;  /* 0x0ffffffe1a107836 */ /* 0x001fcc0000000000 */
[----:B------:R0:W2:Y:S02]  /*08c0*/  F2I.FTZ.U32.TRUNC.NTZ R17, R16 ;  /* 0x0000001000117305 */ /* 0x0000a4000021f000 */
[----:B0-----:R-:W-:Y:S02]  /*08d0*/  IMAD.MOV.U32 R16, RZ, RZ, RZ ;  /* 0x000000ffff107224 */ /* 0x001fe400078e00ff */
[----:B--2---:R-:W-:-:S04]  /*08e0*/  IMAD.MOV R27, RZ, RZ, -R17 ;  /* 0x000000ffff1b7224 */ /* 0x004fc800078e0a11 */
[----:B------:R-:W-:-:S04]  /*08f0*/  IMAD.MOV.U32 R23, RZ, RZ, R27 ;  /* 0x000000ffff177224 */ /* 0x000fc800078e001b */
[----:B------:R-:W-:-:S04]  /*0900*/  IMAD R23, R23, R20, RZ ;  /* 0x0000001417177224 */ /* 0x000fc800078e02ff */
[----:B------:R-:W-:Y:S01]  /*0910*/  IMAD.HI.U32 R23, R17, R23, R16 ;  /* 0x0000001711177227 */ /* 0x000fe200078e0010 */
[-C--:B------:R-:W-:Y:S02]  /*0920*/  IABS R17, R21.reuse ;  /* 0x0000001500117213 */ /* 0x080fe40000000000 */
[----:B------:R-:W-:Y:S02]  /*0930*/  IABS R16, R24 ;  /* 0x0000001800107213 */ /* 0x000fe40000000000 */
[-C--:B------:R-:W-:Y:S01]  /*0940*/  LOP3.LUT R24, R24, R21.reuse, RZ, 0x3c, !PT ;  /* 0x0000001518187212 */ /* 0x080fe200078e3cff */
[----:B------:R-:W-:Y:S02]  /*0950*/  IMAD.MOV R26, RZ, RZ, -R17 ;  /* 0x000000ffff1a7224 */ /* 0x000fe400078e0a11 */
[----:B------:R-:W-:Y:S01]  /*0960*/  IMAD.HI.U32 R17, R23, R16, RZ ;  /* 0x0000001017117227 */ /* 0x000fe200078e00ff */
[----:B------:R-:W-:Y:S02]  /*0970*/  ISETP.GE.AND P3, PT, R24, RZ, PT ;  /* 0x000000ff1800720c */ /* 0x000fe40003f66270 */
[----:B------:R-:W-:Y:S01]  /*0980*/  LOP3.LUT R24, RZ, R21, RZ, 0x33, !PT ;  /* 0x00000015ff187212 */ /* 0x000fe200078e33ff */
[----:B------:R-:W-:-:S05]  /*0990*/  IMAD R25, R17, R26, R16 ;  /* 0x0000001a11197224 */ /* 0x000fca00078e0210 */
[----:B------:R-:W-:-:S13]  /*09a0*/  ISETP.GT.U32.AND P2, PT, R20, R25, PT ;  /* 0x000000191400720c */ /* 0x000fda0003f44070 */
[----:B------:R-:W-:Y:S02]  /*09b0*/  @!P2 IMAD.IADD R25, R25, 0x1, -R20 ;  /* 0x000000011919a824 */ /* 0x000fe400078e0a14 */
[----:B------:R-:W-:-:S03]  /*09c0*/  @!P2 VIADD R17, R17, 0x1 ;  /* 0x000000011111a836 */ /* 0x000fc60000000000 */
[----:B------:R-:W-:-:S13]  /*09d0*/  ISETP.GE.U32.AND P1, PT, R25, R20, PT ;  /* 0x000000141900720c */ /* 0x000fda0003f26070 */
[----:B------:R-:W-:Y:S02]  /*09e0*/  @P1 IADD3 R17, PT, PT, R17, 0x1, RZ ;  /* 0x0000000111111810 */ /* 0x000fe40007ffe0ff */
[----:B------:R-:W-:-:S03]  /*09f0*/  ISETP.NE.AND P1, PT, R21, RZ, PT ;  /* 0x000000ff1500720c */ /* 0x000fc60003f25270 */
[----:B------:R-:W-:-:S05]  /*0a00*/  @!P3 IMAD.MOV R17, RZ, RZ, -R17 ;  /* 0x000000ffff11b224 */ /* 0x000fca00078e0a11 */
[----:B------:R-:W-:-:S04]  /*0a10*/  SEL R17, R24, R17, !P1 ;  /* 0x0000001118117207 */ /* 0x000fc80004800000 */
[----:B------:R-:W-:-:S04]  /*0a20*/  ISETP.GE.AND P2, PT, R17, 0x1, PT ;  /* 0x000000011100780c */ /* 0x000fc80003f46270 */
[----:B------:R-:W-:-:S05]  /*0a30*/  SEL R27, RZ, 0x1, P2 ;  /* 0x00000001ff1b7807 */ /* 0x000fca0001000000 */
[----:B------:R0:W-:Y:S04]  /*0a40*/  STG.E.U8 desc[UR4][R12.64+0x1], R27 ;  /* 0x0000011b0c007986 */ /* 0x0001e8000c101104 */
[----:B------:R-:W2:Y:S01]  /*0a50*/  LDG.E R18, desc[UR4][R18.64] ;  /* 0x0000000412127981 */ /* 0x000ea2000c1e1900 */
[----:B------:R-:W-:Y:S02]  /*0a60*/  VIADD R25, R5, 0xfffffffd ;  /* 0xfffffffd05197836 */ /* 0x000fe40000000000 */
[----:B--2---:R-:W-:-:S05]  /*0a70*/  IMAD.IADD R17, R17, 0x1, -R18 ;  /* 0x0000000111117824 */ /* 0x004fca00078e0a12 */
[----:B------:R-:W-:Y:S01]  /*0a80*/  ISETP.GT.AND P2, PT, R17, -0x2, PT ;  /* 0xfffffffe1100780c */ /* 0x000fe20003f44270 */
[----:B------:R-:W-:-:S03]  /*0a90*/  IMAD.WIDE.U32 R16, R25, 0x4, R8 ;  /* 0x0000000419107825 */ /* 0x000fc600078e0008 */
[----:B-1----:R-:W-:-:S05]  /*0aa0*/  SEL R29, RZ, 0x1, !P2 ;  /* 0x00000001ff1d7807 */ /* 0x002fca0005000000 */
[----:B------:R1:W-:Y:S04]  /*0ab0*/  STG.E.U8 desc[UR4][R14.64+-0x1], R29 ;  /* 0xffffff1d0e007986 */ /* 0x0003e8000c101104 */
[----:B------:R-:W2:Y:S01]  /*0ac0*/  LDG.E R28, desc[UR4][R16.64] ;  /* 0x00000004101c7981 */ /* 0x000ea2000c1e1900 */
[----:B------:R-:W-:Y:S02]  /*0ad0*/  LEA.HI.SX32 R22, R22, 0xfffffffc, 0x1f ;  /* 0xfffffffc16167811 */ /* 0x000fe400078ffaff */
[-C--:B--2---:R-:W-:Y:S02]  /*0ae0*/  IABS R25, R28.reuse ;  /* 0x0000001c00197213 */ /* 0x084fe40000000000 */
[----:B------:R-:W-:Y:S02]  /*0af0*/  LOP3.LUT R21, R21, R28, RZ, 0x3c, !PT ;  /* 0x0000001c15157212 */ /* 0x000fe400078e3cff */
[----:B0-----:R-:W0:Y:S02]  /*0b00*/  I2F.RP R27, R25 ;  /* 0x00000019001b7306 */ /* 0x001e240000209400 */
[----:B------:R-:W-:-:S06]  /*0b10*/  ISETP.GE.AND P2, PT, R21, RZ, PT ;  /* 0x000000ff1500720c */ /* 0x000fcc0003f46270 */
[----:B0-----:R-:W0:Y:S02]  /*0b20*/  MUFU.RCP R27, R27 ;  /* 0x0000001b001b7308 */ /* 0x001e240000001000 */
[----:B0-----:R-:W-:Y:S02]  /*0b30*/  VIADD R18, R27, 0xffffffe ;  /* 0x0ffffffe1b127836 */ /* 0x001fe40000000000 */
[----:B------:R-:W-:-:S04]  /*0b40*/  IMAD.HI.U32 R27, R23, R7, RZ ;  /* 0x00000007171b7227 */ /* 0x000fc800078e00ff */
[----:B------:R0:W2:Y:S01]  /*0b50*/  F2I.FTZ.U32.TRUNC.NTZ R19, R18 ;  /* 0x0000001200137305 */ /* 0x0000a2000021f000 */
[----:B------:R-:W-:-:S04]  /*0b60*/  IMAD.WIDE.U32 R22, R22, 0x4, R8 ;  /* 0x0000000416167825 */ /* 0x000fc800078e0008 */
[----:B------:R-:W-:Y:S02]  /*0b70*/  IMAD R27, R27, R26, R7 ;  /* 0x0000001a1b1b7224 */ /* 0x000fe400078e0207 */
[----:B0-----:R-:W-:Y:S01]  /*0b80*/  IMAD.MOV.U32 R18, RZ, RZ, RZ ;  /* 0x000000ffff127224 */ /* 0x001fe200078e00ff */
[----:B--2---:R-:W-:-:S05]  /*0b90*/  IADD3 R8, PT, PT, RZ, -R19, RZ ;  /* 0x80000013ff087210 */ /* 0x004fca0007ffe0ff */
[----:B------:R-:W-:Y:S01]  /*0ba0*/  IMAD R9, R8, R25, RZ ;  /* 0x0000001908097224 */ /* 0x000fe200078e02ff */
[----:B------:R-:W-:-:S03]  /*0bb0*/  IABS R8, R28 ;  /* 0x0000001c00087213 */ /* 0x000fc60000000000 */
[----:B------:R-:W-:-:S04]  /*0bc0*/  IMAD.HI.U32 R19, R19, R9, R18 ;  /* 0x0000000913137227 */ /* 0x000fc800078e0012 */
        /* <DEDUP_REMOVED lines=8> */
[----:B------:R-:W-:-:S05]  /*0c50*/  @P3 IADD3 R19, PT, PT, R19, 0x1, RZ ;  /* 0x0000000113133810 */ /* 0x000fca0007ffe0ff */
[----:B------:R-:W-:Y:S01]  /*0c60*/  @!P2 IMAD.MOV R19, RZ, RZ, -R19 ;  /* 0x000000ffff13a224 */ /* 0x000fe200078e0a13 */
[----:B------:R-:W-:Y:S02]  /*0c70*/  @!P4 LOP3.LUT R19, RZ, R28, RZ, 0x33, !PT ;  /* 0x0000001cff13c212 */ /* 0x000fe400078e33ff */
[----:B------:R-:W-:Y:S02]  /*0c80*/  ISETP.GT.U32.AND P2, PT, R20, R27, PT ;  /* 0x0000001b1400720c */ /* 0x000fe40003f44070 */
[----:B------:R-:W-:-:S04]  /*0c90*/  IABS R18, R19 ;  /* 0x0000001300127213 */ /* 0x000fc80000000000 */
[----:B------:R-:W0:Y:S07]  /*0ca0*/  I2F.RP R21, R18 ;  /* 0x0000001200157306 */ /* 0x000e2e0000209400 */
[----:B------:R-:W-:-:S05]  /*0cb0*/  @!P2 IMAD.IADD R27, R27, 0x1, -R20 ;  /* 0x000000011b1ba824 */ /* 0x000fca00078e0a14 */
[----:B------:R-:W-:Y:S01]  /*0cc0*/  ISETP.GT.U32.AND P2, PT, R20, R27, PT ;  /* 0x0000001b1400720c */ /* 0x000fe20003f44070 */
[----:B0-----:R-:W0:-:S12]  /*0cd0*/  MUFU.RCP R21, R21 ;  /* 0x0000001500157308 */ /* 0x001e180000001000 */
[----:B------:R-:W-:-:S04]  /*0ce0*/  @!P2 IMAD.IADD R27, R27, 0x1, -R20 ;  /* 0x000000011b1ba824 */ /* 0x000fc800078e0a14 */
[----:B------:R-:W-:Y:S02]  /*0cf0*/  @!P0 IMAD.MOV R27, RZ, RZ, -R27 ;  /* 0x000000ffff1b8224 */ /* 0x000fe400078e0a1b */
[----:B0-----:R-:W-:-:S03]  /*0d00*/  VIADD R8, R21, 0xffffffe ;  /* 0x0ffffffe15087836 */ /* 0x001fc60000000000 */
[----:B------:R-:W-:Y:S01]  /*0d10*/  SEL R20, R24, R27, !P1 ;  /* 0x0000001b18147207 */ /* 0x000fe20004800000 */
[----:B------:R0:W2:Y:S02]  /*0d20*/  F2I.FTZ.U32.TRUNC.NTZ R9, R8 ;  /* 0x0000000800097305 */ /* 0x0000a4000021f000 */
[----:B0-----:R-:W-:Y:S01]  /*0d30*/  IMAD.MOV.U32 R8, RZ, RZ, RZ ;  /* 0x000000ffff087224 */ /* 0x001fe200078e00ff */
[----:B--2---:R-:W-:-:S05]  /*0d40*/  IADD3 R25, PT, PT, RZ, -R9, RZ ;  /* 0x80000009ff197210 */ /* 0x004fca0007ffe0ff */
[----:B------:R-:W-:-:S04]  /*0d50*/  IMAD R21, R25, R18, RZ ;  /* 0x0000001219157224 */ /* 0x000fc800078e02ff */
[----:B------:R-:W-:Y:S01]  /*0d60*/  IMAD.HI.U32 R24, R9, R21, R8 ;  /* 0x0000001509187227 */ /* 0x000fe200078e0008 */
[----:B------:R-:W-:Y:S02]  /*0d70*/  IABS R21, R20 ;  /* 0x0000001400157213 */ /* 0x000fe40000000000 */
[-C--:B------:R-:W-:Y:S02]  /*0d80*/  IABS R8, R19.reuse ;  /* 0x0000001300087213 */ /* 0x080fe40000000000 */
[----:B------:R-:W-:Y:S01]  /*0d90*/  LOP3.LUT R20, R20, R19, RZ, 0x3c, !PT ;  /* 0x0000001314147212 */ /* 0x000fe200078e3cff */
[----:B------:R-:W-:-:S03]  /*0da0*/  IMAD.HI.U32 R9, R24, R21, RZ ;  /* 0x0000001518097227 */ /* 0x000fc600078e00ff */
[----:B------:R-:W-:Y:S01]  /*0db0*/  ISETP.GE.AND P3, PT, R20, RZ, PT ;  /* 0x000000ff1400720c */ /* 0x000fe20003f66270 */
[----:B------:R-:W-:Y:S01]  /*0dc0*/  IMAD.MOV R26, RZ, RZ, -R8 ;  /* 0x000000ffff1a7224 */ /* 0x000fe200078e0a08 */
[----:B------:R-:W-:-:S03]  /*0dd0*/  LOP3.LUT R20, RZ, R19, RZ, 0x33, !PT ;  /* 0x00000013ff147212 */ /* 0x000fc600078e33ff */
[----:B------:R-:W-:-:S05]  /*0de0*/  IMAD R21, R9, R26, R21 ;  /* 0x0000001a09157224 */ /* 0x000fca00078e0215 */
[----:B------:R-:W-:-:S13]  /*0df0*/  ISETP.GT.U32.AND P2, PT, R18, R21, PT ;  /* 0x000000151200720c */ /* 0x000fda0003f44070 */
[----:B------:R-:W-:Y:S01]  /*0e00*/  @!P2 IMAD.IADD R21, R21, 0x1, -R18 ;  /* 0x000000011515a824 */ /* 0x000fe200078e0a12 */
[----:B------:R-:W-:-:S04]  /*0e10*/  @!P2 IADD3 R9, PT, PT, R9, 0x1, RZ ;  /* 0x000000010909a810 */ /* 0x000fc80007ffe0ff */
[----:B------:R-:W-:-:S13]  /*0e20*/  ISETP.GE.U32.AND P1, PT, R21, R18, PT ;  /* 0x000000121500720c */ /* 0x000fda0003f26070 */
[----:B------:R-:W-:Y:S01]  /*0e30*/  @P1 VIADD R9, R9, 0x1 ;  /* 0x0000000109091836 */ /* 0x000fe20000000000 */
[----:B------:R-:W-:-:S03]  /*0e40*/  ISETP.NE.AND P1, PT, R19, RZ, PT ;  /* 0x000000ff1300720c */ /* 0x000fc60003f25270 */
[----:B------:R-:W-:-:S05]  /*0e50*/  @!P3 IMAD.MOV R9, RZ, RZ, -R9 ;  /* 0x000000ffff09b224 */ /* 0x000fca00078e0a09 */
[----:B------:R-:W-:-:S04]  /*0e60*/  SEL R9, R20, R9, !P1 ;  /* 0x0000000914097207 */ /* 0x000fc80004800000 */
[----:B------:R-:W-:-:S04]  /*0e70*/  ISETP.GE.AND P2, PT, R9, 0x1, PT ;  /* 0x000000010900780c */ /* 0x000fc80003f46270 */
[----:B------:R-:W-:-:S05]  /*0e80*/  SEL R25, RZ, 0x1, P2 ;  /* 0x00000001ff197807 */ /* 0x000fca0001000000 */
[----:B------:R0:W-:Y:S04]  /*0e90*/  STG.E.U8 desc[UR4][R12.64+0x2], R25 ;  /* 0x000002190c007986 */ /* 0x0001e8000c101104 */
[----:B------:R-:W2:Y:S02]  /*0ea0*/  LDG.E R16, desc[UR4][R16.64] ;  /* 0x0000000410107981 */ /* 0x000ea4000c1e1900 */
[----:B--2---:R-:W-:-:S05]  /*0eb0*/  IMAD.IADD R9, R9, 0x1, -R16 ;  /* 0x0000000109097824 */ /* 0x004fca00078e0a10 */
[----:B------:R-:W-:-:S04]  /*0ec0*/  ISETP.GT.AND P2, PT, R9, -0x2, PT ;  /* 0xfffffffe0900780c */ /* 0x000fc80003f44270 */
[----:B------:R-:W-:-:S05]  /*0ed0*/  SEL R27, RZ, 0x1, !P2 ;  /* 0x00000001ff1b7807 */ /* 0x000fca0005000000 */
[----:B------:R0:W-:Y:S04]  /*0ee0*/  STG.E.U8 desc[UR4][R14.64+-0x2], R27 ;  /* 0xfffffe1b0e007986 */ /* 0x0001e8000c101104 */
[----:B------:R-:W2:Y:S01]  /*0ef0*/  LDG.E R28, desc[UR4][R22.64] ;  /* 0x00000004161c7981 */ /* 0x000ea2000c1e1900 */
[----:B------:R-:W-:-:S04]  /*0f00*/  IMAD.HI.U32 R24, R24, R7, RZ ;  /* 0x0000000718187227 */ /* 0x000fc800078e00ff */
[----:B------:R-:W-:Y:S01]  /*0f10*/  IMAD R7, R24, R26, R7 ;  /* 0x0000001a18077224 */ /* 0x000fe200078e0207 */
[-C--:B--2---:R-:W-:Y:S02]  /*0f20*/  IABS R21, R28.reuse ;  /* 0x0000001c00157213 */ /* 0x084fe40000000000 */
[----:B------:R-:W-:Y:S02]  /*0f30*/  LOP3.LUT R19, R19, R28, RZ, 0x3c, !PT ;  /* 0x0000001c13137212 */ /* 0x000fe400078e3cff */
[----:B-1----:R-:W1:Y:S02]  /*0f40*/  I2F.RP R29, R21 ;  /* 0x00000015001d7306 */ /* 0x002e640000209400 */
[----:B------:R-:W-:-:S06]  /*0f50*/  ISETP.GE.AND P3, PT, R19, RZ, PT ;  /* 0x000000ff1300720c */ /* 0x000fcc0003f66270 */
[----:B-1----:R-:W1:Y:S02]  /*0f60*/  MUFU.RCP R29, R29 ;  /* 0x0000001d001d7308 */ /* 0x002e640000001000 */
[----:B-1----:R-:W-:-:S06]  /*0f70*/  IADD3 R8, PT, PT, R29, 0xffffffe, RZ ;  /* 0x0ffffffe1d087810 */ /* 0x002fcc0007ffe0ff */
[----:B------:R1:W2:Y:S02]  /*0f80*/  F2I.FTZ.U32.TRUNC.NTZ R9, R8 ;  /* 0x0000000800097305 */ /* 0x0002a4000021f000 */
[----:B-1----:R-:W-:Y:S02]  /*0f90*/  IMAD.MOV.U32 R8, RZ, RZ, RZ ;  /* 0x000000ffff087224 */ /* 0x002fe400078e00ff */
[----:B--2---:R-:W-:-:S04]  /*0fa0*/  IMAD.MOV R16, RZ, RZ, -R9 ;  /* 0x000000ffff107224 */ /* 0x004fc800078e0a09 */
[----:B------:R-:W-:Y:S01]  /*0fb0*/  IMAD R17, R16, R21, RZ ;  /* 0x0000001510117224 */ /* 0x000fe200078e02ff */
[----:B------:R-:W-:-:S03]  /*0fc0*/  IABS R16, R28 ;  /* 0x0000001c00107213 */ /* 0x000fc60000000000 */
[----:B------:R-:W-:-:S04]  /*0fd0*/  IMAD.HI.U32 R9, R9, R17, R8 ;  /* 0x0000001109097227 */ /* 0x000fc800078e0008 */
[----:B------:R-:W-:Y:S02]  /*0fe0*/  IMAD.MOV R16, RZ, RZ, -R16 ;  /* 0x000000ffff107224 */ /* 0x000fe400078e0a10 */
[----:B------:R-:W-:-:S04]  /*0ff0*/  IMAD.HI.U32 R9, R9, R18, RZ ;  /* 0x0000001209097227 */ /* 0x000fc800078e00ff */
[----:B------:R-:W-:-:S05]  /*1000*/  IMAD R16, R9, R16, R18 ;  /* 0x0000001009107224 */ /* 0x000fca00078e0212 */
[----:B------:R-:W-:-:S13]  /*1010*/  ISETP.GT.U32.AND P4, PT, R21, R16, PT ;  /* 0x000000101500720c */ /* 0x000fda0003f84070 */
[-C--:B------:R-:W-:Y:S01]  /*1020*/  @!P4 IADD3 R16, PT, PT, R16, -R21.reuse, RZ ;  /* 0x800000151010c210 */ /* 0x080fe20007ffe0ff */
[----:B------:R-:W-:Y:S01]  /*1030*/  @!P4 VIADD R9, R9, 0x1 ;  /* 0x000000010909c836 */ /* 0x000fe20000000000 */
[----:B------:R-:W-:Y:S02]  /*1040*/  ISETP.NE.AND P4, PT, R28, RZ, PT ;  /* 0x000000ff1c00720c */ /* 0x000fe40003f85270 */
[----:B------:R-:W-:-:S13]  /*1050*/  ISETP.GE.U32.AND P2, PT, R16, R21, PT ;  /* 0x000000151000720c */ /* 0x000fda0003f46070 */
[----:B------:R-:W-:Y:S01]  /*1060*/  @P2 VIADD R9, R9, 0x1 ;  /* 0x0000000109092836 */ /* 0x000fe20000000000 */
[----:B------:R-:W-:-:S03]  /*1070*/  ISETP.GT.U32.AND P2, PT, R18, R7, PT ;  /* 0x000000071200720c */ /* 0x000fc60003f44070 */
[----:B------:R-:W-:Y:S01]  /*1080*/  @!P3 IMAD.MOV R9, RZ, RZ, -R9 ;  /* 0x000000ffff09b224 */ /* 0x000fe200078e0a09 */
[----:B------:R-:W-:-:S04]  /*1090*/  @!P4 LOP3.LUT R9, RZ, R28, RZ, 0x33, !PT ;  /* 0x0000001cff09c212 */ /* 0x000fc800078e33ff */
[----:B------:R-:W-:-:S04]  /*10a0*/  MOV R21, R9 ;  /* 0x0000000900157202 */ /* 0x000fc80000000f00 */
[----:B------:R-:W-:Y:S01]  /*10b0*/  IABS R16, R21 ;  /* 0x0000001500107213 */ /* 0x000fe20000000000 */
[----:B------:R-:W-:-:S03]  /*10c0*/  @!P2 IMAD.IADD R7, R7, 0x1, -R18 ;  /* 0x000000010707a824 */ /* 0x000fc600078e0a12 */
[----:B------:R-:W1:Y:S02]  /*10d0*/  I2F.RP R17, R16 ;  /* 0x0000001000117306 */ /* 0x000e640000209400 */
[----:B------:R-:W-:-:S06]  /*10e0*/  ISETP.GT.U32.AND P2, PT, R18, R7, PT ;  /* 0x000000071200720c */ /* 0x000fcc0003f44070 */
[----:B-1----:R-:W1:Y:S07]  /*10f0*/  MUFU.RCP R17, R17 ;  /* 0x0000001100117308 */ /* 0x002e6e0000001000 */
[----:B------:R-:W-:-:S05]  /*1100*/  @!P2 IMAD.IADD R7, R7, 0x1, -R18 ;  /* 0x000000010707a824 */ /* 0x000fca00078e0a12 */
[----:B------:R-:W-:-:S04]  /*1110*/  @!P0 IADD3 R7, PT, PT, -R7, RZ, RZ ;  /* 0x000000ff07078210 */ /* 0x000fc80007ffe1ff */
[----:B------:R-:W-:Y:S01]  /*1120*/  SEL R20, R20, R7, !P1 ;  /* 0x0000000714147207 */ /* 0x000fe20004800000 */
[----:B-1----:R-:W-:-:S03]  /*1130*/  VIADD R8, R17, 0xffffffe ;  /* 0x0ffffffe11087836 */ /* 0x002fc60000000000 */
[----:B------:R-:W-:Y:S02]  /*1140*/  IABS R17, R20 ;  /* 0x0000001400117213 */ /* 0x000fe40000000000 */
[----:B------:R-:W-:Y:S01]  /*1150*/  LOP3.LUT R20, R20, R21, RZ, 0x3c, !PT ;  /* 0x0000001514147212 */ /* 0x000fe200078e3cff */
[----:B------:R1:W2:Y:S03]  /*1160*/  F2I.FTZ.U32.TRUNC.NTZ R9, R8 ;  /* 0x0000000800097305 */ /* 0x0002a6000021f000 */
[----:B------:R-:W-:Y:S01]  /*1170*/  ISETP.GE.AND P2, PT, R20, RZ, PT ;  /* 0x000000ff1400720c */ /* 0x000fe20003f46270 */
[----:B-1----:R-:W-:Y:S02]  /*1180*/  IMAD.MOV.U32 R8, RZ, RZ, RZ ;  /* 0x000000ffff087224 */ /* 0x002fe400078e00ff */
[----:B--2---:R-:W-:-:S04]  /*1190*/  IMAD.MOV R18, RZ, RZ, -R9 ;  /* 0x000000ffff127224 */ /* 0x004fc800078e0a09 */
[----:B------:R-:W-:Y:S01]  /*11a0*/  IMAD.MOV.U32 R7, RZ, RZ, R18 ;  /* 0x000000ffff077224 */ /* 0x000fe200078e0012 */
[----:B------:R-:W-:-:S03]  /*11b0*/  IABS R18, R21 ;  /* 0x0000001500127213 */ /* 0x000fc60000000000 */
[----:B------:R-:W-:-:S04]  /*11c0*/  IMAD R7, R7, R16, RZ ;  /* 0x0000001007077224 */ /* 0x000fc800078e02ff */
[----:B------:R-:W-:Y:S01]  /*11d0*/  IMAD.HI.U32 R8, R9, R7, R8 ;  /* 0x0000000709087227 */ /* 0x000fe200078e0008 */
[----:B------:R-:W-:-:S05]  /*11e0*/  IADD3 R7, PT, PT, RZ, -R18, RZ ;  /* 0x80000012ff077210 */ /* 0x000fca0007ffe0ff */
        /* <DEDUP_REMOVED lines=9> */
[----:B------:R-:W-:-:S04]  /*1280*/  @!P1 LOP3.LUT R8, RZ, R21, RZ, 0x33, !PT ;  /* 0x00000015ff089212 */ /* 0x000fc800078e33ff */
[----:B------:R-:W-:-:S04]  /*1290*/  ISETP.GE.AND P0, PT, R8, 0x1, PT ;  /* 0x000000010800780c */ /* 0x000fc80003f06270 */
[----:B------:R-:W-:-:S05]  /*12a0*/  SEL R7, RZ, 0x1, P0 ;  /* 0x00000001ff077807 */ /* 0x000fca0000000000 */
[----:B------:R0:W-:Y:S04]  /*12b0*/  STG.E.U8 desc[UR4][R12.64+0x3], R7 ;  /* 0x000003070c007986 */ /* 0x0001e8000c101104 */
[----:B------:R-:W2:Y:S01]  /*12c0*/  LDG.E R23, desc[UR4][R22.64] ;  /* 0x0000000416177981 */ /* 0x000ea2000c1e1900 */
[----:B------:R-:W-:-:S04]  /*12d0*/  LOP3.LUT R16, R5, 0x3ffffffc, RZ, 0xc0, !PT ;  /* 0x3ffffffc05107812 */ /* 0x000fc800078ec0ff */
[----:B------:R-:W-:Y:S01]  /*12e0*/  IADD3 R16, PT, PT, -R16, 0x4, RZ ;  /* 0x0000000410107810 */ /* 0x000fe20007ffe1ff */
[----:B--2---:R-:W-:-:S05]  /*12f0*/  IMAD.IADD R8, R8, 0x1, -R23 ;  /* 0x0000000108087824 */ /* 0x004fca00078e0a17 */
[----:B------:R-:W-:Y:S01]  /*1300*/  ISETP.GT.AND P0, PT, R8, -0x2, PT ;  /* 0xfffffffe0800780c */ /* 0x000fe20003f04270 */
[----:B------:R-:W-:-:S03]  /*1310*/  VIADD R8, R5, 0xfffffffa ;  /* 0xfffffffa05087836 */ /* 0x000fc60000000000 */
[----:B------:R-:W-:Y:S02]  /*1320*/  SEL R9, RZ, 0x1, !P0 ;  /* 0x00000001ff097807 */ /* 0x000fe40004000000 */
[----:B------:R-:W-:-:S03]  /*1330*/  ISETP.NE.AND P0, PT, R16, RZ, PT ;  /* 0x000000ff1000720c */ /* 0x000fc60003f05270 */
[----:B------:R0:W-:Y:S10]  /*1340*/  STG.E.U8 desc[UR4][R14.64+-0x3], R9 ;  /* 0xfffffd090e007986 */ /* 0x0001f4000c101104 */
[----:B------:R-:W-:Y:S05]  /*1350*/  @!P0 BRA `(.L_x_54) ;  /* 0x0000001000e48947 */ /* 0x000fea0003800000 */
[----:B------:R-:W-:Y:S01]  /*1360*/  BSSY.RECONVERGENT B0, `(.L_x_54) ;  /* 0x0000138000007945 */ /* 0x000fe20003800200 */
[----:B0-----:R-:W-:Y:S01]  /*1370*/  IMAD.MOV.U32 R9, RZ, RZ, R16 ;  /* 0x000000ffff097224 */ /* 0x001fe200078e0010 */
[----:B------:R-:W-:Y:S01]  /*1380*/  IADD3 R7, PT, PT, R2, 0x4, RZ ;  /* 0x0000000402077810 */ /* 0x000fe20007ffe0ff */
[----:B------:R-:W-:-:S07]  /*1390*/  IMAD.MOV.U32 R20, RZ, RZ, R21 ;  /* 0x000000ffff147224 */ /* 0x000fce00078e0015 */
.L_x_57:
[----:B-1----:R-:W0:Y:S01]  /*13a0*/  LDC.64 R16, c[0x0][0x380] ;  /* 0x0000e000ff107b82 */ /* 0x002e220000000a00 */
[----:B------:R-:W-:-:S04]  /*13b0*/  VIADD R23, R8, 0x1 ;  /* 0x0000000108177836 */ /* 0x000fc80000000000 */
[----:B0-----:R-:W-:-:S05]  /*13c0*/  IMAD.WIDE.U32 R22, R23, 0x4, R16 ;  /* 0x0000000417167825 */ /* 0x001fca00078e0010 */
[----:B------:R-:W2:Y:S01]  /*13d0*/  LDG.E R4, desc[UR4][R22.64] ;  /* 0x0000000416047981 */ /* 0x000ea2000c1e1900 */
[----:B------:R-:W-:Y:S01]  /*13e0*/  IABS R19, R21 ;  /* 0x0000001500137213 */ /* 0x000fe20000000000 */
[----:B------:R-:W-:Y:S01]  /*13f0*/  BSSY.RECONVERGENT B1, `(.L_x_55) ;  /* 0x0000039000017945 */ /* 0x000fe20003800200 */
[-C--:B--2---:R-:W-:Y:S02]  /*1400*/  IABS R3, R4.reuse ;  /* 0x0000000400037213 */ /* 0x084fe40000000000 */
[----:B------:R-:W-:Y:S02]  /*1410*/  IABS R24, R4 ;  /* 0x0000000400187213 */ /* 0x000fe40000000000 */
[----:B------:R-:W0:Y:S08]  /*1420*/  I2F.RP R14, R3 ;  /* 0x00000003000e7306 */ /* 0x000e300000209400 */
[----:B0-----:R-:W0:Y:S02]  /*1430*/  MUFU.RCP R14, R14 ;  /* 0x0000000e000e7308 */ /* 0x001e240000001000 */
[----:B0-----:R-:W-:-:S02]  /*1440*/  VIADD R12, R14, 0xffffffe ;  /* 0x0ffffffe0e0c7836 */ /* 0x001fc40000000000 */
        /* <DEDUP_REMOVED lines=8> */
[----:B------:R-:W-:Y:S02]  /*14d0*/  IMAD R12, R13, R14, R18 ;  /* 0x0000000e0d0c7224 */ /* 0x000fe400078e0212 */
[----:B------:R-:W-:-:S03]  /*14e0*/  IMAD.MOV.U32 R14, RZ, RZ, R0 ;  /* 0x000000ffff0e7224 */ /* 0x000fc600078e0000 */
[----:B------:R-:W-:-:S13]  /*14f0*/  ISETP.GT.U32.AND P0, PT, R3, R12, PT ;  /* 0x0000000c0300720c */ /* 0x000fda0003f04070 */
[-C--:B------:R-:W-:Y:S01]  /*1500*/  @!P0 IADD3 R12, PT, PT, R12, -R3.reuse, RZ ;  /* 0x800000030c0c8210 */ /* 0x080fe20007ffe0ff */
[----:B------:R-:W-:Y:S01]  /*1510*/  @!P0 VIADD R13, R13, 0x1 ;  /* 0x000000010d0d8836 */ /* 0x000fe20000000000 */
[----:B------:R-:W-:Y:S02]  /*1520*/  ISETP.NE.AND P0, PT, R4, RZ, PT ;  /* 0x000000ff0400720c */ /* 0x000fe40003f05270 */
[----:B------:R-:W-:Y:S02]  /*1530*/  ISETP.GE.U32.AND P1, PT, R12, R3, PT ;  /* 0x000000030c00720c */ /* 0x000fe40003f26070 */
[----:B------:R-:W-:-:S04]  /*1540*/  LOP3.LUT R3, R21, R4, RZ, 0x3c, !PT ;  /* 0x0000000415037212 */ /* 0x000fc800078e3cff */
[----:B------:R-:W-:-:S07]  /*1550*/  ISETP.GE.AND P2, PT, R3, RZ, PT ;  /* 0x000000ff0300720c */ /* 0x000fce0003f46270 */
[----:B------:R-:W-:-:S04]  /*1560*/  @P1 VIADD R13, R13, 0x1 ;  /* 0x000000010d0d1836 */ /* 0x000fc80000000000 */
[----:B------:R-:W-:-:S05]  /*1570*/  IMAD.MOV.U32 R21, RZ, RZ, R13 ;  /* 0x000000ffff157224 */ /* 0x000fca00078e000d */
[----:B------:R-:W-:Y:S02]  /*1580*/  @!P2 IADD3 R21, PT, PT, -R21, RZ, RZ ;  /* 0x000000ff1515a210 */ /* 0x000fe40007ffe1ff */
[----:B------:R-:W-:Y:S02]  /*1590*/  @!P0 LOP3.LUT R21, RZ, R4, RZ, 0x33, !PT ;  /* 0x00000004ff158212 */ /* 0x000fe400078e33ff */
[----:B------:R-:W-:Y:S02]  /*15a0*/  ISETP.NE.AND P0, PT, R20, RZ, PT ;  /* 0x000000ff1400720c */ /* 0x000fe40003f05270 */
[----:B------:R-:W-:-:S04]  /*15b0*/  IABS R25, R21 ;  /* 0x0000001500197213 */ /* 0x000fc80000000000 */
[----:B------:R-:W0:Y:S08]  /*15c0*/  I2F.RP R3, R25 ;  /* 0x0000001900037306 */ /* 0x000e300000209400 */
[----:B0-----:R-:W0:Y:S02]  /*15d0*/  MUFU.RCP R3, R3 ;  /* 0x0000000300037308 */ /* 0x001e240000001000 */
[----:B0-----:R-:W-:-:S06]  /*15e0*/  VIADD R27, R3, 0xffffffe ;  /* 0x0ffffffe031b7836 */ /* 0x001fcc0000000000 */
[----:B------:R-:W0:Y:S02]  /*15f0*/  F2I.FTZ.U32.TRUNC.NTZ R27, R27 ;  /* 0x0000001b001b7305 */ /* 0x000e24000021f000 */
[----:B0-----:R-:W-:Y:S01]  /*1600*/  IMAD.MOV R4, RZ, RZ, -R27 ;  /* 0x000000ffff047224 */ /* 0x001fe200078e0a1b */
[----:B------:R-:W-:Y:S06]  /*1610*/  @!P0 BRA `(.L_x_56) ;  /* 0x0000000000588947 */ /* 0x000fec0003800000 */
[-C--:B------:R-:W-:Y:S02]  /*1620*/  IABS R3, R20.reuse ;  /* 0x0000001400037213 */ /* 0x080fe40000000000 */
[----:B------:R-:W-:Y:S02]  /*1630*/  IABS R19, R20 ;  /* 0x0000001400137213 */ /* 0x000fe40000000000 */
[----:B------:R-:W0:Y:S01]  /*1640*/  I2F.RP R14, R3 ;  /* 0x00000003000e7306 */ /* 0x000e220000209400 */
[----:B------:R-:W-:-:S07]  /*1650*/  ISETP.GE.AND P2, PT, R0, RZ, PT ;  /* 0x000000ff0000720c */ /* 0x000fce0003f46270 */
[----:B0-----:R-:W0:Y:S02]  /*1660*/  MUFU.RCP R14, R14 ;  /* 0x0000000e000e7308 */ /* 0x001e240000001000 */
[----:B0-----:R-:W-:Y:S01]  /*1670*/  IADD3 R12, PT, PT, R14, 0xffffffe, RZ ;  /* 0x0ffffffe0e0c7810 */ /* 0x001fe20007ffe0ff */
[----:B------:R-:W-:-:S05]  /*1680*/  IMAD.MOV R14, RZ, RZ, -R19 ;  /* 0x000000ffff0e7224 */ /* 0x000fca00078e0a13 */
[----:B------:R0:W1:Y:S02]  /*1690*/  F2I.FTZ.U32.TRUNC.NTZ R13, R12 ;  /* 0x0000000c000d7305 */ /* 0x000064000021f000 */
[----:B0-----:R-:W-:Y:S02]  /*16a0*/  IMAD.MOV.U32 R12, RZ, RZ, RZ ;  /* 0x000000ffff0c7224 */ /* 0x001fe400078e00ff */
[----:B-1----:R-:W-:-:S04]  /*16b0*/  IMAD.MOV R18, RZ, RZ, -R13 ;  /* 0x000000ffff127224 */ /* 0x002fc800078e0a0d */
[----:B------:R-:W-:Y:S01]  /*16c0*/  IMAD R15, R18, R3, RZ ;  /* 0x00000003120f7224 */ /* 0x000fe200078e02ff */
[----:B------:R-:W-:-:S03]  /*16d0*/  IABS R18, R0 ;  /* 0x0000000000127213 */ /* 0x000fc60000000000 */
[----:B------:R-:W-:-:S06]  /*16e0*/  IMAD.HI.U32 R13, R13, R15, R12 ;  /* 0x0000000f0d0d7227 */ /* 0x000fcc00078e000c */
[----:B------:R-:W-:-:S04]  /*16f0*/  IMAD.HI.U32 R13, R13, R18, RZ ;  /* 0x000000120d0d7227 */ /* 0x000fc800078e00ff */
[----:B------:R-:W-:-:S05]  /*1700*/  IMAD R14, R13, R14, R18 ;  /* 0x0000000e0d0e7224 */ /* 0x000fca00078e0212 */
[----:B------:R-:W-:-:S13]  /*1710*/  ISETP.GT.U32.AND P0, PT, R3, R14, PT ;  /* 0x0000000e0300720c */ /* 0x000fda0003f04070 */
[----:B------:R-:W-:Y:S02]  /*1720*/  @!P0 IADD3 R14, PT, PT, R14, -R3, RZ ;  /* 0x800000030e0e8210 */ /* 0x000fe40007ffe0ff */
[----:B------:R-:W-:Y:S02]  /*1730*/  ISETP.NE.AND P0, PT, R20, RZ, PT ;  /* 0x000000ff1400720c */ /* 0x000fe40003f05270 */
[----:B------:R-:W-:-:S13]  /*1740*/  ISETP.GT.U32.AND P1, PT, R3, R14, PT ;  /* 0x0000000e0300720c */ /* 0x000fda0003f24070 */
[----:B------:R-:W-:-:S04]  /*1750*/  @!P1 IMAD.IADD R14, R14, 0x1, -R3 ;  /* 0x000000010e0e9824 */ /* 0x000fc800078e0a03 */
[----:B------:R-:W-:Y:S01]  /*1760*/  @!P2 IMAD.MOV R14, RZ, RZ, -R14 ;  /* 0x000000ffff0ea224 */ /* 0x000fe200078e0a0e */
[----:B------:R-:W-:-:S07]  /*1770*/  @!P0 LOP3.LUT R14, RZ, R20, RZ, 0x33, !PT ;  /* 0x00000014ff0e8212 */ /* 0x000fce00078e33ff */
.L_x_56:
[----:B------:R-:W-:Y:S05]  /*1780*/  BSYNC.RECONVERGENT B1 ;  /* 0x0000000000017941 */ /* 0x000fea0003800200 */
.L_x_55:
[----:B------:R-:W-:Y:S01]  /*1790*/  MOV R13, R27 ;  /* 0x0000001b000d7202 */ /* 0x000fe20000000f00 */
[----:B------:R-:W-:Y:S01]  /*17a0*/  IMAD R4, R4, R25, RZ ;  /* 0x0000001904047224 */ /* 0x000fe200078e02ff */
[----:B------:R-:W-:Y:S01]  /*17b0*/  IABS R18, R14 ;  /* 0x0000000e00127213 */ /* 0x000fe20000000000 */
[----:B------:R-:W-:Y:S01]  /*17c0*/  IMAD.MOV.U32 R12, RZ, RZ, RZ ;  /* 0x000000ffff0c7224 */ /* 0x000fe200078e00ff */
[-C--:B------:R-:W-:Y:S02]  /*17d0*/  IABS R3, R21.reuse ;  /* 0x0000001500037213 */ /* 0x080fe40000000000 */
[----:B------:R-:W-:Y:S01]  /*17e0*/  LOP3.LUT R24, RZ, R21, RZ, 0x33, !PT ;  /* 0x00000015ff187212 */ /* 0x000fe200078e33ff */
[----:B------:R-:W-:-:S04]  /*17f0*/  IMAD.HI.U32 R27, R27, R4, R12 ;  /* 0x000000041b1b7227 */ /* 0x000fc800078e000c */
[----:B------:R-:W-:Y:S01]  /*1800*/  IMAD.MOV R29, RZ, RZ, -R3 ;  /* 0x000000ffff1d7224 */ /* 0x000fe200078e0a03 */
[----:B------:R-:W-:Y:S01]  /*1810*/  LOP3.LUT R3, R14, R21, RZ, 0x3c, !PT ;  /* 0x000000150e037212 */ /* 0x000fe200078e3cff */
[----:B------:R-:W-:-:S03]  /*1820*/  IMAD.HI.U32 R4, R27, R18, RZ ;  /* 0x000000121b047227 */ /* 0x000fc600078e00ff */
[----:B------:R-:W-:Y:S01]  /*1830*/  ISETP.GE.AND P2, PT, R3, RZ, PT ;  /* 0x000000ff0300720c */ /* 0x000fe20003f46270 */
[----:B------:R-:W-:Y:S02]  /*1840*/  IMAD R12, R4, R29, R18 ;  /* 0x0000001d040c7224 */ /* 0x000fe400078e0212 */
[----:B------:R-:W-:-:S03]  /*1850*/  IMAD.U32 R3, RZ, RZ, UR8 ;  /* 0x00000008ff037e24 */ /* 0x000fc6000f8e00ff */
[----:B------:R-:W-:-:S13]  /*1860*/  ISETP.GT.U32.AND P1, PT, R25, R12, PT ;  /* 0x0000000c1900720c */ /* 0x000fda0003f24070 */
[----:B------:R-:W-:Y:S02]  /*1870*/  @!P1 IMAD.IADD R12, R12, 0x1, -R25 ;  /* 0x000000010c0c9824 */ /* 0x000fe400078e0a19 */
[----:B------:R-:W-:Y:S01]  /*1880*/  @!P1 VIADD R4, R4, 0x1 ;  /* 0x0000000104049836 */ /* 0x000fe20000000000 */
[----:B------:R-:W-:Y:S02]  /*1890*/  ISETP.NE.AND P1, PT, R21, RZ, PT ;  /* 0x000000ff1500720c */ /* 0x000fe40003f25270 */
[----:B------:R-:W-:-:S13]  /*18a0*/  ISETP.GE.U32.AND P0, PT, R12, R25, PT ;  /* 0x000000190c00720c */ /* 0x000fda0003f06070 */
[----:B------:R-:W-:-:S05]  /*18b0*/  @P0 IADD3 R4, PT, PT, R4, 0x1, RZ ;  /* 0x0000000104040810 */ /* 0x000fca0007ffe0ff */
[----:B------:R-:W-:Y:S01]  /*18c0*/  @!P2 IMAD.MOV R4, RZ, RZ, -R4 ;  /* 0x000000ffff04a224 */ /* 0x000fe200078e0a04 */
[----:B------:R-:W-:-:S04]  /*18d0*/  IADD3 R14, P2, PT, R7, R3, RZ ;  /* 0x00000003070e7210 */ /* 0x000fc80007f5e0ff */
[----:B------:R-:W-:Y:S01]  /*18e0*/  SEL R12, R24, R4, !P1 ;  /* 0x00000004180c7207 */ /* 0x000fe20004800000 */
[----:B------:R-:W-:-:S03]  /*18f0*/  IMAD.U32 R4, RZ, RZ, UR9 ;  /* 0x00000009ff047e24 */ /* 0x000fc6000f8e00ff */
[----:B------:R-:W-:Y:S02]  /*1900*/  ISETP.GE.AND P0, PT, R12, 0x1, PT ;  /* 0x000000010c00780c */ /* 0x000fe40003f06270 */
[----:B------:R-:W-:Y:S02]  /*1910*/  LEA.HI.X.SX32 R15, R7, R4, 0x1, P2 ;  /* 0x00000004070f7211 */ /* 0x000fe400010f0eff */
[----:B------:R-:W-:-:S05]  /*1920*/  SEL R20, RZ, 0x1, P0 ;  /* 0x00000001ff147807 */ /* 0x000fca0000000000 */
[----:B------:R0:W-:Y:S04]  /*1930*/  STG.E.U8 desc[UR4][R14.64], R20 ;  /* 0x000000140e007986 */ /* 0x0001e8000c101104 */
[----:B------:R-:W2:Y:S01]  /*1940*/  LDG.E R23, desc[UR4][R22.64] ;  /* 0x0000000416177981 */ /* 0x000ea2000c1e1900 */
[----:B------:R-:W-:Y:S01]  /*1950*/  IADD3 R19, PT, PT, R8, 0x2, RZ ;  /* 0x0000000208137810 */ /* 0x000fe20007ffe0ff */
[----:B--2---:R-:W-:-:S03]  /*1960*/  IMAD.IADD R13, R12, 0x1, -R23 ;  /* 0x000000010c0d7824 */ /* 0x004fc600078e0a17 */
[----:B------:R-:W-:Y:S02]  /*1970*/  IADD3 R12, P2, PT, R19, R10, RZ ;  /* 0x0000000a130c7210 */ /* 0x000fe40007f5e0ff */
[----:B------:R-:W-:Y:S02]  /*1980*/  ISETP.GT.AND P0, PT, R13, -0x2, PT ;  /* 0xfffffffe0d00780c */ /* 0x000fe40003f04270 */
[----:B------:R-:W-:Y:S01]  /*1990*/  LEA.HI.X.SX32 R13, R19, R11, 0x1, P2 ;  /* 0x0000000b130d7211 */ /* 0x000fe200010f0eff */
[----:B------:R-:W-:Y:S01]  /*19a0*/  IMAD.WIDE.U32 R18, R8, 0x4, R16 ;  /* 0x0000000408127825 */ /* 0x000fe200078e0010 */
[----:B------:R-:W-:-:S05]  /*19b0*/  SEL R28, RZ, 0x1, !P0 ;  /* 0x00000001ff1c7807 */ /* 0x000fca0004000000 */
[----:B------:R1:W-:Y:S04]  /*19c0*/  STG.E.U8 desc[UR4][R12.64], R28 ;  /* 0x0000001c0c007986 */ /* 0x0003e8000c101104 */
[----:B------:R-:W2:Y:S01]  /*19d0*/  LDG.E R26, desc[UR4][R18.64] ;  /* 0x00000004121a7981 */ /* 0x000ea2000c1e1900 */
[----:B------:R-:W-:Y:S02]  /*19e0*/  IABS R22, R0 ;  /* 0x0000000000167213 */ /* 0x000fe40000000000 */
[-C--:B--2---:R-:W-:Y:S02]  /*19f0*/  LOP3.LUT R21, R21, R26.reuse, RZ, 0x3c, !PT ;  /* 0x0000001a15157212 */ /* 0x084fe400078e3cff */
[----:B------:R-:W-:Y:S02]  /*1a00*/  IABS R23, R26 ;  /* 0x0000001a00177213 */ /* 0x000fe40000000000 */
[----:B------:R-:W-:-:S02]  /*1a10*/  ISETP.GE.AND P0, PT, R21, RZ, PT ;  /* 0x000000ff1500720c */ /* 0x000fc40003f06270 */
[----:B------:R-:W2:Y:S08]  /*1a20*/  I2F.RP R21, R23 ;  /* 0x0000001700157306 */ /* 0x000eb00000209400 */
[----:B--2---:R-:W2:Y:S02]  /*1a30*/  MUFU.RCP R21, R21 ;  /* 0x0000001500157308 */ /* 0x004ea40000001000 */
[----:B--2---:R-:W-:-:S06]  /*1a40*/  VIADD R21, R21, 0xffffffe ;  /* 0x0ffffffe15157836 */ /* 0x004fcc0000000000 */
[----:B------:R-:W0:Y:S02]  /*1a50*/  F2I.FTZ.U32.TRUNC.NTZ R21, R21 ;  /* 0x0000001500157305 */ /* 0x000e24000021f000 */
[----:B0-----:R-:W-:-:S05]  /*1a60*/  IMAD.MOV R20, RZ, RZ, -R21 ;  /* 0x000000ffff147224 */ /* 0x001fca00078e0a15 */
[----:B-1----:R-:W-:Y:S01]  /*1a70*/  MOV R28, R20 ;  /* 0x00000014001c7202 */ /* 0x002fe20000000f00 */
[----:B------:R-:W-:-:S04]  /*1a80*/  IMAD.MOV.U32 R20, RZ, RZ, RZ ;  /* 0x000000ffff147224 */ /* 0x000fc800078e00ff */
[----:B------:R-:W-:-:S04]  /*1a90*/  IMAD R28, R28, R23, RZ ;  /* 0x000000171c1c7224 */ /* 0x000fc800078e02ff */
[----:B------:R-:W-:Y:S01]  /*1aa0*/  IMAD.HI.U32 R28, R21, R28, R20 ;  /* 0x0000001c151c7227 */ /* 0x000fe200078e0014 */
[----:B------:R-:W-:-:S03]  /*1ab0*/  IABS R21, R26 ;  /* 0x0000001a00157213 */ /* 0x000fc60000000000 */
[----:B------:R-:W-:-:S04]  /*1ac0*/  IMAD.HI.U32 R20, R27, R22, RZ ;  /* 0x000000161b147227 */ /* 0x000fc800078e00ff */
[----:B------:R-:W-:Y:S02]  /*1ad0*/  IMAD R20, R20, R29, R22 ;  /* 0x0000001d14147224 */ /* 0x000fe400078e0216 */
[----:B------:R-:W-:Y:S02]  /*1ae0*/  IMAD.MOV R21, RZ, RZ, -R21 ;  /* 0x000000ffff157224 */ /* 0x000fe400078e0a15 */
[----:B------:R-:W-:Y:S01]  /*1af0*/  IMAD.HI.U32 R27, R28, R25, RZ ;  /* 0x000000191c1b7227 */ /* 0x000fe200078e00ff */
[----:B------:R-:W-:-:S03]  /*1b00*/  ISETP.GT.U32.AND P2, PT, R25, R20, PT ;  /* 0x000000141900720c */ /* 0x000fc60003f44070 */
[----:B------:R-:W-:-:S10]  /*1b10*/  IMAD R28, R27, R21, R25 ;  /* 0x000000151b1c7224 */ /* 0x000fd400078e0219 */
[----:B------:R-:W-:-:S05]  /*1b20*/  @!P2 IMAD.IADD R20, R20, 0x1, -R25 ;  /* 0x000000011414a824 */ /* 0x000fca00078e0a19 */
[----:B------:R-:W-:-:S13]  /*1b30*/  ISETP.GT.U32.AND P2, PT, R25, R20, PT ;  /* 0x000000141900720c */ /* 0x000fda0003f44070 */
[----:B------:R-:W-:Y:S02]  /*1b40*/  @!P2 IADD3 R20, PT, PT, R20, -R25, RZ ;  /* 0x800000191414a210 */ /* 0x000fe40007ffe0ff */
[----:B------:R-:W-:-:S13]  /*1b50*/  ISETP.GT.U32.AND P2, PT, R23, R28, PT ;  /* 0x0000001c1700720c */ /* 0x000fda0003f44070 */
[----:B------:R-:W-:Y:S02]  /*1b60*/  @!P2 IMAD.IADD R28, R28, 0x1, -R23 ;  /* 0x000000011c1ca824 */ /* 0x000fe400078e0a17 */
[----:B------:R-:W-:Y:S01]  /*1b70*/  @!P2 VIADD R27, R27, 0x1 ;  /* 0x000000011b1ba836 */ /* 0x000fe20000000000 */
[----:B------:R-:W-:Y:S02]  /*1b80*/  ISETP.NE.AND P2, PT, R26, RZ, PT ;  /* 0x000000ff1a00720c */ /* 0x000fe40003f45270 */
[----:B------:R-:W-:-:S13]  /*1b90*/  ISETP.GE.U32.AND P3, PT, R28, R23, PT ;  /* 0x000000171c00720c */ /* 0x000fda0003f66070 */
[----:B------:R-:W-:-:S05]  /*1ba0*/  @P3 VIADD R27, R27, 0x1 ;  /* 0x000000011b1b3836 */ /* 0x000fca0000000000 */
[----:B------:R-:W-:Y:S02]  /*1bb0*/  @!P0 IADD3 R27, PT, PT, -R27, RZ, RZ ;  /* 0x000000ff1b1b8210 */ /* 0x000fe40007ffe1ff */
[----:B------:R-:W-:Y:S02]  /*1bc0*/  @!P2 LOP3.LUT R27, RZ, R26, RZ, 0x33, !PT ;  /* 0x0000001aff1ba212 */ /* 0x000fe400078e33ff */
[----:B------:R-:W-:Y:S02]  /*1bd0*/  ISETP.GE.AND P0, PT, R0, RZ, PT ;  /* 0x000000ff0000720c */ /* 0x000fe40003f06270 */
[----:B------:R-:W-:-:S04]  /*1be0*/  IABS R23, R27 ;  /* 0x0000001b00177213 */ /* 0x000fc80000000000 */
[----:B------:R-:W0:Y:S07]  /*1bf0*/  I2F.RP R25, R23 ;  /* 0x0000001700197306 */ /* 0x000e2e0000209400 */
[----:B------:R-:W-:-:S05]  /*1c00*/  @!P0 IMAD.MOV R20, RZ, RZ, -R20 ;  /* 0x000000ffff148224 */ /* 0x000fca00078e0a14 */
[----:B------:R-:W-:Y:S01]  /*1c10*/  SEL R24, R24, R20, !P1 ;  /* 0x0000001418187207 */ /* 0x000fe20004800000 */
[----:B------:R-:W-:Y:S01]  /*1c20*/  HFMA2 R20, -RZ, RZ, 0, 0 ;  /* 0x00000000ff147431 */ /* 0x000fe200000001ff */
[----:B0-----:R-:W0:Y:S02]  /*1c30*/  MUFU.RCP R25, R25 ;  /* 0x0000001900197308 */ /* 0x001e240000001000 */
[----:B0-----:R-:W-:Y:S01]  /*1c40*/  VIADD R26, R25, 0xffffffe ;  /* 0x0ffffffe191a7836 */ /* 0x001fe20000000000 */
[----:B------:R-:W-:-:S05]  /*1c50*/  IABS R25, R27 ;  /* 0x0000001b00197213 */ /* 0x000fca0000000000 */
[----:B------:R-:W0:Y:S02]  /*1c60*/  F2I.FTZ.U32.TRUNC.NTZ R21, R26 ;  /* 0x0000001a00157305 */ /* 0x000e24000021f000 */
[----:B0-----:R-:W-:-:S04]  /*1c70*/  IMAD.MOV R28, RZ, RZ, -R21 ;  /* 0x000000ffff1c7224 */ /* 0x001fc800078e0a15 */
[----:B------:R-:W-:-:S04]  /*1c80*/  IMAD R29, R28, R23, RZ ;  /* 0x000000171c1d7224 */ /* 0x000fc800078e02ff */
[----:B------:R-:W-:Y:S01]  /*1c90*/  IMAD.HI.U32 R21, R21, R29, R20 ;  /* 0x0000001d15157227 */ /* 0x000fe200078e0014 */
[----:B------:R-:W-:Y:S02]  /*1ca0*/  IABS R20, R24 ;  /* 0x0000001800147213 */ /* 0x000fe40000000000 */
[-C--:B------:R-:W-:Y:S01]  /*1cb0*/  LOP3.LUT R24, R24, R27.reuse, RZ, 0x3c, !PT ;  /* 0x0000001b18187212 */ /* 0x080fe200078e3cff */
[----:B------:R-:W-:Y:S01]  /*1cc0*/  IMAD.MOV R29, RZ, RZ, -R25 ;  /* 0x000000ffff1d7224 */ /* 0x000fe200078e0a19 */
[----:B------:R-:W-:Y:S02]  /*1cd0*/  LOP3.LUT R25, RZ, R27, RZ, 0x33, !PT ;  /* 0x0000001bff197212 */ /* 0x000fe400078e33ff */
[----:B------:R-:W-:Y:S01]  /*1ce0*/  ISETP.GE.AND P3, PT, R24, RZ, PT ;  /* 0x000000ff1800720c */ /* 0x000fe20003f66270 */
[----:B------:R-:W-:-:S04]  /*1cf0*/  IMAD.HI.U32 R24, R21, R20, RZ ;  /* 0x0000001415187227 */ /* 0x000fc800078e00ff */
        /* <DEDUP_REMOVED lines=11> */
[----:B------:R-:W-:Y:S04]  /*1db0*/  STG.E.U8 desc[UR4][R14.64+0x1], R24 ;  /* 0x000001180e007986 */ /* 0x000fe8000c101104 */
[----:B------:R-:W2:Y:S01]  /*1dc0*/  LDG.E R19, desc[UR4][R18.64] ;  /* 0x0000000412137981 */ /* 0x000ea2000c1e1900 */
[----:B------:R-:W-:Y:S02]  /*1dd0*/  VIADD R26, R8, 0xffffffff ;  /* 0xffffffff081a7836 */ /* 0x000fe40000000000 */
[----:B--2---:R-:W-:Y:S02]  /*1de0*/  IMAD.IADD R20, R20, 0x1, -R19 ;  /* 0x0000000114147824 */ /* 0x004fe400078e0a13 */
[----:B------:R-:W-:-:S03]  /*1df0*/  IMAD.WIDE.U32 R18, R26, 0x4, R16 ;  /* 0x000000041a127825 */ /* 0x000fc600078e0010 */
[----:B------:R-:W-:-:S04]  /*1e00*/  ISETP.GT.AND P2, PT, R20, -0x2, PT ;  /* 0xfffffffe1400780c */ /* 0x000fc80003f44270 */
[----:B------:R-:W-:-:S05]  /*1e10*/  SEL R20, RZ, 0x1, !P2 ;  /* 0x00000001ff147807 */ /* 0x000fca0005000000 */
[----:B------:R0:W-:Y:S04]  /*1e20*/  STG.E.U8 desc[UR4][R12.64+-0x1], R20 ;  /* 0xffffff140c007986 */ /* 0x0001e8000c101104 */
[----:B------:R-:W2:Y:S01]  /*1e30*/  LDG.E R28, desc[UR4][R18.64] ;  /* 0x00000004121c7981 */ /* 0x000ea2000c1e1900 */
[----:B------:R-:W-:-:S04]  /*1e40*/  IMAD.HI.U32 R21, R21, R22, RZ ;  /* 0x0000001615157227 */ /* 0x000fc800078e00ff */
[----:B------:R-:W-:Y:S02]  /*1e50*/  IMAD R26, R21, R29, R22 ;  /* 0x0000001d151a7224 */ /* 0x000fe400078e0216 */
[----:B0-----:R-:W-:-:S03]  /*1e60*/  IMAD.MOV.U32 R20, RZ, RZ, RZ ;  /* 0x000000ffff147224 */ /* 0x001fc600078e00ff */
[----:B------:R-:W-:-:S13]  /*1e70*/  ISETP.GT.U32.AND P3, PT, R23, R26, PT ;  /* 0x0000001a1700720c */ /* 0x000fda0003f64070 */
[----:B------:R-:W-:-:S05]  /*1e80*/  @!P3 IMAD.IADD R26, R26, 0x1, -R23 ;  /* 0x000000011a1ab824 */ /* 0x000fca00078e0a17 */
[----:B------:R-:W-:-:S13]  /*1e90*/  ISETP.GT.U32.AND P3, PT, R23, R26, PT ;  /* 0x0000001a1700720c */ /* 0x000fda0003f64070 */
[----:B------:R-:W-:-:S04]  /*1ea0*/  @!P3 IMAD.IADD R26, R26, 0x1, -R23 ;  /* 0x000000011a1ab824 */ /* 0x000fc800078e0a17 */
[----:B------:R-:W-:-:S05]  /*1eb0*/  @!P0 IMAD.MOV R26, RZ, RZ, -R26 ;  /* 0x000000ffff1a8224 */ /* 0x000fca00078e0a1a */
[----:B------:R-:W-:Y:S02]  /*1ec0*/  SEL R25, R25, R26, !P1 ;  /* 0x0000001a19197207 */ /* 0x000fe40004800000 */
[-C--:B--2---:R-:W-:Y:S02]  /*1ed0*/  LOP3.LUT R27, R27, R28.reuse, RZ, 0x3c, !PT ;  /* 0x0000001c1b1b7212 */ /* 0x084fe400078e3cff */
[----:B------:R-:W-:Y:S02]  /*1ee0*/  IABS R24, R28 ;  /* 0x0000001c00187213 */ /* 0x000fe40000000000 */
[----:B------:R-:W-:Y:S02]  /*1ef0*/  ISETP.GE.AND P2, PT, R27, RZ, PT ;  /* 0x000000ff1b00720c */ /* 0x000fe40003f46270 */
[----:B------:R-:W0:Y:S08]  /*1f00*/  I2F.RP R27, R24 ;  /* 0x00000018001b7306 */ /* 0x000e300000209400 */
[----:B0-----:R-:W0:Y:S02]  /*1f10*/  MUFU.RCP R27, R27 ;  /* 0x0000001b001b7308 */ /* 0x001e240000001000 */
[----:B0-----:R-:W-:-:S06]  /*1f20*/  IADD3 R21, PT, PT, R27, 0xffffffe, RZ ;  /* 0x0ffffffe1b157810 */ /* 0x001fcc0007ffe0ff */
[----:B------:R-:W0:Y:S02]  /*1f30*/  F2I.FTZ.U32.TRUNC.NTZ R21, R21 ;  /* 0x0000001500157305 */ /* 0x000e24000021f000 */
[----:B0-----:R-:W-:-:S04]  /*1f40*/  IMAD.MOV R29, RZ, RZ, -R21 ;  /* 0x000000ffff1d7224 */ /* 0x001fc800078e0a15 */
[----:B------:R-:W-:-:S04]  /*1f50*/  IMAD R29, R29, R24, RZ ;  /* 0x000000181d1d7224 */ /* 0x000fc800078e02ff */
[----:B------:R-:W-:Y:S01]  /*1f60*/  IMAD.HI.U32 R20, R21, R29, R20 ;  /* 0x0000001d15147227 */ /* 0x000fe200078e0014 */
[----:B------:R-:W-:-:S04]  /*1f70*/  IABS R29, R28 ;  /* 0x0000001c001d7213 */ /* 0x000fc80000000000 */
[----:B------:R-:W-:Y:S01]  /*1f80*/  IADD3 R21, PT, PT, RZ, -R29, RZ ;  /* 0x8000001dff157210 */ /* 0x000fe20007ffe0ff */
        /* <DEDUP_REMOVED lines=8> */
[----:B------:R-:W-:-:S04]  /*2010*/  IMAD.MOV.U32 R24, RZ, RZ, R20 ;  /* 0x000000ffff187224 */ /* 0x000fc800078e0014 */
[----:B------:R-:W-:Y:S01]  /*2020*/  @!P2 IMAD.MOV R24, RZ, RZ, -R24 ;  /* 0x000000ffff18a224 */ /* 0x000fe200078e0a18 */
[----:B------:R-:W-:-:S04]  /*2030*/  @!P4 LOP3.LUT R24, RZ, R28, RZ, 0x33, !PT ;  /* 0x0000001cff18c212 */ /* 0x000fc800078e33ff */
[-C--:B------:R-:W-:Y:S02]  /*2040*/  IABS R23, R24.reuse ;  /* 0x0000001800177213 */ /* 0x080fe40000000000 */
[----:B------:R-:W-:Y:S02]  /*2050*/  IABS R26, R24 ;  /* 0x00000018001a7213 */ /* 0x000fe40000000000 */
[----:B------:R-:W0:Y:S03]  /*2060*/  I2F.RP R27, R23 ;  /* 0x00000017001b7306 */ /* 0x000e260000209400 */
[----:B------:R-:W-:-:S05]  /*2070*/  IMAD.MOV R26, RZ, RZ, -R26 ;  /* 0x000000ffff1a7224 */ /* 0x000fca00078e0a1a */
[----:B0-----:R-:W0:Y:S02]  /*2080*/  MUFU.RCP R27, R27 ;  /* 0x0000001b001b7308 */ /* 0x001e240000001000 */
[----:B0-----:R-:W-:-:S06]  /*2090*/  VIADD R20, R27, 0xffffffe ;  /* 0x0ffffffe1b147836 */ /* 0x001fcc0000000000 */
[----:B------:R0:W1:Y:S02]  /*20a0*/  F2I.FTZ.U32.TRUNC.NTZ R21, R20 ;  /* 0x0000001400157305 */ /* 0x000064000021f000 */
[----:B0-----:R-:W-:Y:S01]  /*20b0*/  IMAD.MOV.U32 R20, RZ, RZ, RZ ;  /* 0x000000ffff147224 */ /* 0x001fe200078e00ff */
[----:B-1----:R-:W-:-:S05]  /*20c0*/  IADD3 R28, PT, PT, RZ, -R21, RZ ;  /* 0x80000015ff1c7210 */ /* 0x002fca0007ffe0ff */
[----:B------:R-:W-:-:S04]  /*20d0*/  IMAD R29, R28, R23, RZ ;  /* 0x000000171c1d7224 */ /* 0x000fc800078e02ff */
[----:B------:R-:W-:Y:S01]  /*20e0*/  IMAD.HI.U32 R21, R21, R29, R20 ;  /* 0x0000001d15157227 */ /* 0x000fe200078e0014 */
[----:B------:R-:W-:Y:S02]  /*20f0*/  IABS R20, R25 ;  /* 0x0000001900147213 */ /* 0x000fe40000000000 */
[----:B------:R-:W-:-:S04]  /*2100*/  LOP3.LUT R25, R25, R24, RZ, 0x3c, !PT ;  /* 0x0000001819197212 */ /* 0x000fc800078e3cff */
[----:B------:R-:W-:Y:S02]  /*2110*/  ISETP.GE.AND P3, PT, R25, RZ, PT ;  /* 0x000000ff1900720c */ /* 0x000fe40003f66270 */
[----:B------:R-:W-:Y:S01]  /*2120*/  MOV R25, R26 ;  /* 0x0000001a00197202 */ /* 0x000fe20000000f00 */
[----:B------:R-:W-:-:S04]  /*2130*/  IMAD.HI.U32 R26, R21, R20, RZ ;  /* 0x00000014151a7227 */ /* 0x000fc800078e00ff */
[----:B------:R-:W-:-:S05]  /*2140*/  IMAD R20, R26, R25, R20 ;  /* 0x000000191a147224 */ /* 0x000fca00078e0214 */
[----:B------:R-:W-:-:S13]  /*2150*/  ISETP.GT.U32.AND P2, PT, R23, R20, PT ;  /* 0x000000141700720c */ /* 0x000fda0003f44070 */
[----:B------:R-:W-:Y:S02]  /*2160*/  @!P2 IMAD.IADD R20, R20, 0x1, -R23 ;  /* 0x000000011414a824 */ /* 0x000fe400078e0a17 */
[----:B------:R-:W-:-:S03]  /*2170*/  @!P2 VIADD R26, R26, 0x1 ;  /* 0x000000011a1aa836 */ /* 0x000fc60000000000 */
[----:B------:R-:W-:Y:S02]  /*2180*/  ISETP.GE.U32.AND P1, PT, R20, R23, PT ;  /* 0x000000171400720c */ /* 0x000fe40003f26070 */
[----:B------:R-:W-:-:S11]  /*2190*/  LOP3.LUT R20, RZ, R24, RZ, 0x33, !PT ;  /* 0x00000018ff147212 */ /* 0x000fd600078e33ff */
[----:B------:R-:W-:Y:S01]  /*21a0*/  @P1 VIADD R26, R26, 0x1 ;  /* 0x000000011a1a1836 */ /* 0x000fe20000000000 */
[----:B------:R-:W-:-:S04]  /*21b0*/  ISETP.NE.AND P1, PT, R24, RZ, PT ;  /* 0x000000ff1800720c */ /* 0x000fc80003f25270 */
[----:B------:R-:W-:-:S04]  /*21c0*/  @!P3 IADD3 R26, PT, PT, -R26, RZ, RZ ;  /* 0x000000ff1a1ab210 */ /* 0x000fc80007ffe1ff */
[----:B------:R-:W-:-:S04]  /*21d0*/  SEL R26, R20, R26, !P1 ;  /* 0x0000001a141a7207 */ /* 0x000fc80004800000 */
[----:B------:R-:W-:-:S04]  /*21e0*/  ISETP.GE.AND P2, PT, R26, 0x1, PT ;  /* 0x000000011a00780c */ /* 0x000fc80003f46270 */
[----:B------:R-:W-:-:S05]  /*21f0*/  SEL R29, RZ, 0x1, P2 ;  /* 0x00000001ff1d7807 */ /* 0x000fca0001000000 */
[----:B------:R0:W-:Y:S04]  /*2200*/  STG.E.U8 desc[UR4][R14.64+0x2], R29 ;  /* 0x0000021d0e007986 */ /* 0x0001e8000c101104 */
        /* <DEDUP_REMOVED lines=12> */
[----:B0-----:R-:W0:Y:S02]  /*22d0*/  I2F.RP R29, R26 ;  /* 0x0000001a001d7306 */ /* 0x001e240000209400 */
[----:B------:R-:W-:-:S06]  /*22e0*/  ISETP.GE.AND P2, PT, R24, RZ, PT ;  /* 0x000000ff1800720c */ /* 0x000fcc0003f46270 */
[----:B0-----:R-:W0:Y:S02]  /*22f0*/  MUFU.RCP R29, R29 ;  /* 0x0000001d001d7308 */ /* 0x001e240000001000 */
[----:B0-----:R-:W-:-:S06]  /*2300*/  VIADD R16, R29, 0xffffffe ;  /* 0x0ffffffe1d107836 */ /* 0x001fcc0000000000 */
[----:B------:R0:W2:Y:S02]  /*2310*/  F2I.FTZ.U32.TRUNC.NTZ R17, R16 ;  /* 0x0000001000117305 */ /* 0x0000a4000021f000 */
[----:B0-----:R-:W-:Y:S01]  /*2320*/  IMAD.MOV.U32 R16, RZ, RZ, RZ ;  /* 0x000000ffff107224 */ /* 0x001fe200078e00ff */
[----:B--2---:R-:W-:-:S05]  /*2330*/  IADD3 R21, PT, PT, RZ, -R17, RZ ;  /* 0x80000011ff157210 */ /* 0x004fca0007ffe0ff */
[----:B------:R-:W-:-:S04]  /*2340*/  IMAD R21, R21, R26, RZ ;  /* 0x0000001a15157224 */ /* 0x000fc800078e02ff */
[----:B------:R-:W-:Y:S01]  /*2350*/  IMAD.HI.U32 R24, R17, R21, R16 ;  /* 0x0000001511187227 */ /* 0x000fe200078e0010 */
[----:B------:R-:W-:-:S05]  /*2360*/  IABS R17, R27 ;  /* 0x0000001b00117213 */ /* 0x000fca0000000000 */
[----:B------:R-:W-:Y:S02]  /*2370*/  IMAD.MOV R16, RZ, RZ, -R17 ;  /* 0x000000ffff107224 */ /* 0x000fe400078e0a11 */
[----:B------:R-:W-:-:S04]  /*2380*/  IMAD.HI.U32 R21, R24, R23, RZ ;  /* 0x0000001718157227 */ /* 0x000fc800078e00ff */
[----:B------:R-:W-:-:S05]  /*2390*/  IMAD R17, R21, R16, R23 ;  /* 0x0000001015117224 */ /* 0x000fca00078e0217 */
[----:B------:R-:W-:-:S13]  /*23a0*/  ISETP.GT.U32.AND P4, PT, R26, R17, PT ;  /* 0x000000111a00720c */ /* 0x000fda0003f84070 */
[----:B------:R-:W-:Y:S01]  /*23b0*/  @!P4 IMAD.IADD R17, R17, 0x1, -R26 ;  /* 0x000000011111c824 */ /* 0x000fe200078e0a1a */
[----:B------:R-:W-:Y:S02]  /*23c0*/  @!P4 IADD3 R21, PT, PT, R21, 0x1, RZ ;  /* 0x000000011515c810 */ /* 0x000fe40007ffe0ff */
[----:B------:R-:W-:Y:S02]  /*23d0*/  ISETP.NE.AND P4, PT, R27, RZ, PT ;  /* 0x000000ff1b00720c */ /* 0x000fe40003f85270 */
[----:B------:R-:W-:-:S13]  /*23e0*/  ISETP.GE.U32.AND P3, PT, R17, R26, PT ;  /* 0x0000001a1100720c */ /* 0x000fda0003f66070 */
[----:B------:R-:W-:-:S04]  /*23f0*/  @P3 VIADD R21, R21, 0x1 ;  /* 0x0000000115153836 */ /* 0x000fc80000000000 */
        /* <DEDUP_REMOVED lines=9> */
[----:B------:R-:W-:Y:S01]  /*2490*/  @!P0 IMAD.MOV R22, RZ, RZ, -R22 ;  /* 0x000000ffff168224 */ /* 0x000fe200078e0a16 */
[----:B0-----:R-:W-:-:S04]  /*24a0*/  IADD3 R16, PT, PT, R25, 0xffffffe, RZ ;  /* 0x0ffffffe19107810 */ /* 0x001fc80007ffe0ff */
[----:B------:R-:W-:Y:S01]  /*24b0*/  SEL R20, R20, R22, !P1 ;  /* 0x0000001614147207 */ /* 0x000fe20004800000 */
[----:B------:R0:W2:Y:S02]  /*24c0*/  F2I.FTZ.U32.TRUNC.NTZ R17, R16 ;  /* 0x0000001000117305 */ /* 0x0000a4000021f000 */
[----:B0-----:R-:W-:Y:S02]  /*24d0*/  HFMA2 R16, -RZ, RZ, 0, 0 ;  /* 0x00000000ff107431 */ /* 0x001fe400000001ff */
[----:B--2---:R-:W-:-:S04]  /*24e0*/  IMAD.MOV R23, RZ, RZ, -R17 ;  /* 0x000000ffff177224 */ /* 0x004fc800078e0a11 */
[----:B------:R-:W-:-:S04]  /*24f0*/  IMAD R23, R23, R24, RZ ;  /* 0x0000001817177224 */ /* 0x000fc800078e02ff */
[----:B------:R-:W-:Y:S01]  /*2500*/  IMAD.HI.U32 R22, R17, R23, R16 ;  /* 0x0000001711167227 */ /* 0x000fe200078e0010 */
[-C--:B------:R-:W-:Y:S02]  /*2510*/  IABS R16, R21.reuse ;  /* 0x0000001500107213 */ /* 0x080fe40000000000 */
[----:B------:R-:W-:Y:S02]  /*2520*/  IABS R17, R20 ;  /* 0x0000001400117213 */ /* 0x000fe40000000000 */
[----:B------:R-:W-:Y:S01]  /*2530*/  LOP3.LUT R20, R20, R21, RZ, 0x3c, !PT ;  /* 0x0000001514147212 */ /* 0x000fe200078e3cff */
[----:B------:R-:W-:Y:S02]  /*2540*/  IMAD.MOV R23, RZ, RZ, -R16 ;  /* 0x000000ffff177224 */ /* 0x000fe400078e0a10 */
[----:B------:R-:W-:Y:S01]  /*2550*/  IMAD.HI.U32 R16, R22, R17, RZ ;  /* 0x0000001116107227 */ /* 0x000fe200078e00ff */
[----:B------:R-:W-:-:S03]  /*2560*/  ISETP.GE.AND P2, PT, R20, RZ, PT ;  /* 0x000000ff1400720c */ /* 0x000fc60003f46270 */
        /* <DEDUP_REMOVED lines=8> */
[----:B------:R-:W-:-:S04]  /*25f0*/  @!P1 LOP3.LUT R16, RZ, R21, RZ, 0x33, !PT ;  /* 0x00000015ff109212 */ /* 0x000fc800078e33ff */
[----:B------:R-:W-:-:S04]  /*2600*/  ISETP.GE.AND P0, PT, R16, 0x1, PT ;  /* 0x000000011000780c */ /* 0x000fc80003f06270 */
[----:B------:R-:W-:-:S05]  /*2610*/  SEL R17, RZ, 0x1, P0 ;  /* 0x00000001ff117807 */ /* 0x000fca0000000000 */
[----:B------:R1:W-:Y:S04]  /*2620*/  STG.E.U8 desc[UR4][R14.64+0x3], R17 ;  /* 0x000003110e007986 */ /* 0x0003e8000c101104 */
[----:B------:R-:W2:Y:S01]  /*2630*/  LDG.E R19, desc[UR4][R18.64] ;  /* 0x0000000412137981 */ /* 0x000ea2000c1e1900 */
[----:B------:R-:W-:Y:S01]  /*2640*/  VIADD R9, R9, 0x4 ;  /* 0x0000000409097836 */ /* 0x000fe20000000000 */
[----:B------:R-:W-:Y:S01]  /*2650*/  IADD3 R8, PT, PT, R8, -0x4, RZ ;  /* 0xfffffffc08087810 */ /* 0x000fe20007ffe0ff */
[----:B------:R-:W-:Y:S02]  /*2660*/  VIADD R7, R7, 0x4 ;  /* 0x0000000407077836 */ /* 0x000fe40000000000 */
[----:B------:R-:W-:Y:S02]  /*2670*/  IMAD.MOV.U32 R20, RZ, RZ, R21 ;  /* 0x000000ffff147224 */ /* 0x000fe400078e0015 */
[----:B--2---:R-:W-:-:S05]  /*2680*/  IMAD.IADD R16, R16, 0x1, -R19 ;  /* 0x0000000110107824 */ /* 0x004fca00078e0a13 */
[----:B------:R-:W-:-:S04]  /*2690*/  ISETP.GT.AND P0, PT, R16, -0x2, PT ;  /* 0xfffffffe1000780c */ /* 0x000fc80003f04270 */
[----:B------:R-:W-:Y:S02]  /*26a0*/  SEL R23, RZ, 0x1, !P0 ;  /* 0x00000001ff177807 */ /* 0x000fe40004000000 */
[----:B------:R-:W-:-:S03]  /*26b0*/  ISETP.NE.AND P0, PT, R9, RZ, PT ;  /* 0x000000ff0900720c */ /* 0x000fc60003f05270 */
[----:B------:R1:W-:Y:S10]  /*26c0*/  STG.E.U8 desc[UR4][R12.64+-0x3], R23 ;  /* 0xfffffd170c007986 */ /* 0x0003f4000c101104 */
[----:B------:R-:W-:Y:S05]  /*26d0*/  @P0 BRA `(.L_x_57) ;  /* 0xffffffec00300947 */ /* 0x000fea000383ffff */
[----:B------:R-:W-:Y:S05]  /*26e0*/  BSYNC.RECONVERGENT B0 ;  /* 0x0000000000007941 */ /* 0x000fea0003800200 */
.L_x_54:
[----:B0-----:R-:W-:Y:S01]  /*26f0*/  VIADD R7, R8, 0x2 ;  /* 0x0000000208077836 */ /* 0x001fe20000000000 */
[----:B------:R-:W-:-:S07]  /*2700*/  MOV R20, R21 ;  /* 0x0000001500147202 */ /* 0x000fce0000000f00 */
.L_x_53:
[----:B------:R-:W-:-:S13]  /*2710*/  LOP3.LUT P0, R8, R5, 0x3, RZ, 0xc0, !PT ;  /* 0x0000000305087812 */ /* 0x000fda000780c0ff */
[----:B------:R-:W-:Y:S05]  /*2720*/  @!P0 BRA `(.L_x_52) ;  /* 0x0000001000288947 */ /* 0x000fea0003800000 */
[----:B------:R-:W-:-:S13]  /*2730*/  ISETP.NE.AND P0, PT, R8, 0x1, PT ;  /* 0x000000010800780c */ /* 0x000fda0003f05270 */
[----:B------:R-:W-:Y:S05]  /*2740*/  @!P0 BRA `(.L_x_58) ;  /* 0x0000000800948947 */ /* 0x000fea0003800000 */
        /* <DEDUP_REMOVED lines=13> */
[----:B0-----:R-:W-:Y:S02]  /*2820*/  IMAD.MOV.U32 R8, RZ, RZ, RZ ;  /* 0x000000ffff087224 */ /* 0x001fe400078e00ff */
[----:B-1----:R-:W-:-:S04]  /*2830*/  IMAD.MOV R22, RZ, RZ, -R9 ;  /* 0x000000ffff167224 */ /* 0x002fc800078e0a09 */
[----:B------:R-:W-:Y:S01]  /*2840*/  IMAD R19, R22, R17, RZ ;  /* 0x0000001116137224 */ /* 0x000fe200078e02ff */
[----:B------:R-:W-:-:S03]  /*2850*/  MOV R22, R23 ;  /* 0x0000001700167202 */ /* 0x000fc60000000f00 */
        /* <DEDUP_REMOVED lines=8> */
[----:B------:R-:W-:-:S04]  /*28e0*/  LOP3.LUT R8, R21, R16, RZ, 0x3c, !PT ;  /* 0x0000001015087212 */ /* 0x000fc800078e3cff */
[----:B------:R-:W-:-:S07]  /*28f0*/  ISETP.GE.AND P2, PT, R8, RZ, PT ;  /* 0x000000ff0800720c */ /* 0x000fce0003f46270 */
[----:B------:R-:W-:Y:S01]  /*2900*/  @P0 VIADD R19, R19, 0x1 ;  /* 0x0000000113130836 */ /* 0x000fe20000000000 */
[----:B------:R-:W-:-:S05]  /*2910*/  ISETP.NE.AND P0, PT, R20, RZ, PT ;  /* 0x000000ff1400720c */ /* 0x000fca0003f05270 */
[----:B------:R-:W-:Y:S01]  /*2920*/  @!P2 IMAD.MOV R19, RZ, RZ, -R19 ;  /* 0x000000ffff13a224 */ /* 0x000fe200078e0a13 */
[----:B------:R-:W-:Y:S01]  /*2930*/  @!P1 LOP3.LUT R19, RZ, R16, RZ, 0x33, !PT ;  /* 0x00000010ff139212 */ /* 0x000fe200078e33ff */
[----:B------:R-:W-:-:S03]  /*2940*/  IMAD.MOV.U32 R16, RZ, RZ, R0 ;  /* 0x000000ffff107224 */ /* 0x000fc600078e0000 */
[----:B------:R-:W-:-:S04]  /*2950*/  IABS R18, R19 ;  /* 0x0000001300127213 */ /* 0x000fc80000000000 */
[----:B------:R-:W0:Y:S08]  /*2960*/  I2F.RP R17, R18 ;  /* 0x0000001200117306 */ /* 0x000e300000209400 */
[----:B0-----:R-:W0:Y:S02]  /*2970*/  MUFU.RCP R17, R17 ;  /* 0x0000001100117308 */ /* 0x001e240000001000 */
[----:B0-----:R-:W-:-:S06]  /*2980*/  VIADD R8, R17, 0xffffffe ;  /* 0x0ffffffe11087836 */ /* 0x001fcc0000000000 */
[----:B------:R-:W0:Y:S02]  /*2990*/  F2I.FTZ.U32.TRUNC.NTZ R9, R8 ;  /* 0x0000000800097305 */ /* 0x000e24000021f000 */
[----:B0-----:R-:W-:Y:S01]  /*29a0*/  IADD3 R21, PT, PT, RZ, -R9, RZ ;  /* 0x80000009ff157210 */ /* 0x001fe20007ffe0ff */
[----:B------:R-:W-:Y:S06]  /*29b0*/  @!P0 BRA `(.L_x_60) ;  /* 0x00000000005c8947 */ /* 0x000fec0003800000 */
[-C--:B------:R-:W-:Y:S02]  /*29c0*/  IABS R22, R20.reuse ;  /* 0x0000001400167213 */ /* 0x080fe40000000000 */
[----:B------:R-:W-:Y:S02]  /*29d0*/  IABS R24, R20 ;  /* 0x0000001400187213 */ /* 0x000fe40000000000 */
[----:B------:R-:W0:Y:S01]  /*29e0*/  I2F.RP R23, R22 ;  /* 0x0000001600177306 */ /* 0x000e220000209400 */
[----:B------:R-:W-:Y:S02]  /*29f0*/  IABS R26, R0 ;  /* 0x00000000001a7213 */ /* 0x000fe40000000000 */
[----:B------:R-:W-:Y:S01]  /*2a00*/  IMAD.MOV R24, RZ, RZ, -R24 ;  /* 0x000000ffff187224 */ /* 0x000fe200078e0a18 */
[----:B------:R-:W-:-:S04]  /*2a10*/  ISETP.GE.AND P2, PT, R0, RZ, PT ;  /* 0x000000ff0000720c */ /* 0x000fc80003f46270 */
[----:B0-----:R-:W0:Y:S02]  /*2a20*/  MUFU.RCP R23, R23 ;  /* 0x0000001700177308 */ /* 0x001e240000001000 */
[----:B0-----:R-:W-:-:S06]  /*2a30*/  VIADD R16, R23, 0xffffffe ;  /* 0x0ffffffe17107836 */ /* 0x001fcc0000000000 */
[----:B------:R0:W1:Y:S02]  /*2a40*/  F2I.FTZ.U32.TRUNC.NTZ R17, R16 ;  /* 0x0000001000117305 */ /* 0x000064000021f000 */
[----:B0-----:R-:W-:Y:S02]  /*2a50*/  HFMA2 R16, -RZ, RZ, 0, 0 ;  /* 0x00000000ff107431 */ /* 0x001fe400000001ff */
[----:B-1----:R-:W-:-:S04]  /*2a60*/  IMAD.MOV R25, RZ, RZ, -R17 ;  /* 0x000000ffff197224 */ /* 0x002fc800078e0a11 */
[----:B------:R-:W-:-:S04]  /*2a70*/  IMAD R25, R25, R22, RZ ;  /* 0x0000001619197224 */ /* 0x000fc800078e02ff */
[----:B------:R-:W-:-:S06]  /*2a80*/  IMAD.HI.U32 R17, R17, R25, R16 ;  /* 0x0000001911117227 */ /* 0x000fcc00078e0010 */
[----:B------:R-:W-:-:S04]  /*2a90*/  IMAD.HI.U32 R17, R17, R26, RZ ;  /* 0x0000001a11117227 */ /* 0x000fc800078e00ff */
[----:B------:R-:W-:-:S05]  /*2aa0*/  IMAD R17, R17, R24, R26 ;  /* 0x0000001811117224 */ /* 0x000fca00078e021a */
[----:B------:R-:W-:-:S13]  /*2ab0*/  ISETP.GT.U32.AND P0, PT, R22, R17, PT ;  /* 0x000000111600720c */ /* 0x000fda0003f04070 */
[----:B------:R-:W-:Y:S01]  /*2ac0*/  @!P0 IMAD.IADD R17, R17, 0x1, -R22 ;  /* 0x0000000111118824 */ /* 0x000fe200078e0a16 */
[----:B------:R-:W-:-:S04]  /*2ad0*/  ISETP.NE.AND P0, PT, R20, RZ, PT ;  /* 0x000000ff1400720c */ /* 0x000fc80003f05270 */
[----:B------:R-:W-:-:S13]  /*2ae0*/  ISETP.GT.U32.AND P1, PT, R22, R17, PT ;  /* 0x000000111600720c */ /* 0x000fda0003f24070 */
[----:B------:R-:W-:-:S05]  /*2af0*/  @!P1 IMAD.IADD R17, R17, 0x1, -R22 ;  /* 0x0000000111119824 */ /* 0x000fca00078e0a16 */
[----:B------:R-:W-:-:S05]  /*2b00*/  MOV R16, R17 ;  /* 0x0000001100107202 */ /* 0x000fca0000000f00 */
[----:B------:R-:W-:Y:S01]  /*2b10*/  @!P2 IMAD.MOV R16, RZ, RZ, -R16 ;  /* 0x000000ffff10a224 */ /* 0x000fe200078e0a10 */
[----:B------:R-:W-:-:S07]  /*2b20*/  @!P0 LOP3.LUT R16, RZ, R20, RZ, 0x33, !PT ;  /* 0x00000014ff108212 */ /* 0x000fce00078e33ff */
.L_x_60:
[----:B------:R-:W-:Y:S05]  /*2b30*/  BSYNC.RECONVERGENT B0 ;  /* 0x0000000000007941 */ /* 0x000fea0003800200 */
.L_x_59:
[----:B------:R-:W-:Y:S01]  /*2b40*/  IMAD R21, R21, R18, RZ ;  /* 0x0000001215157224 */ /* 0x000fe200078e02ff */
[----:B------:R-:W-:Y:S01]  /*2b50*/  IABS R17, R16 ;  /* 0x0000001000117213 */ /* 0x000fe20000000000 */
[----:B------:R-:W-:Y:S01]  /*2b60*/  IMAD.MOV.U32 R8, RZ, RZ, RZ ;  /* 0x000000ffff087224 */ /* 0x000fe200078e00ff */
[----:B------:R-:W-:-:S03]  /*2b70*/  IABS R20, R19 ;  /* 0x0000001300147213 */ /* 0x000fc60000000000 */
[----:B------:R-:W-:-:S04]  /*2b80*/  IMAD.HI.U32 R22, R9, R21, R8 ;  /* 0x0000001509167227 */ /* 0x000fc800078e0008 */
[----:B------:R-:W-:Y:S01]  /*2b90*/  IMAD.MOV R23, RZ, RZ, -R20 ;  /* 0x000000ffff177224 */ /* 0x000fe200078e0a14 */
[----:B------:R-:W-:Y:S01]  /*2ba0*/  LOP3.LUT R20, RZ, R19, RZ, 0x33, !PT ;  /* 0x00000013ff147212 */ /* 0x000fe200078e33ff */
[----:B------:R-:W-:-:S04]  /*2bb0*/  IMAD.HI.U32 R8, R22, R17, RZ ;  /* 0x0000001116087227 */ /* 0x000fc800078e00ff */
[----:B------:R-:W-:-:S05]  /*2bc0*/  IMAD R9, R8, R23, R17 ;  /* 0x0000001708097224 */ /* 0x000fca00078e0211 */
[----:B------:R-:W-:-:S13]  /*2bd0*/  ISETP.GT.U32.AND P1, PT, R18, R9, PT ;  /* 0x000000091200720c */ /* 0x000fda0003f24070 */
[----:B------:R-:W-:Y:S01]  /*2be0*/  @!P1 IADD3 R9, PT, PT, R9, -R18, RZ ;  /* 0x8000001209099210 */ /* 0x000fe20007ffe0ff */
[----:B------:R-:W-:-:S03]  /*2bf0*/  @!P1 VIADD R8, R8, 0x1 ;  /* 0x0000000108089836 */ /* 0x000fc60000000000 */
[----:B------:R-:W-:Y:S02]  /*2c00*/  ISETP.GE.U32.AND P0, PT, R9, R18, PT ;  /* 0x000000120900720c */ /* 0x000fe40003f06070 */
[----:B------:R-:W-:-:S04]  /*2c10*/  LOP3.LUT R9, R16, R19, RZ, 0x3c, !PT ;  /* 0x0000001310097212 */ /* 0x000fc800078e3cff */
[----:B------:R-:W-:Y:S02]  /*2c20*/  ISETP.GE.AND P2, PT, R9, RZ, PT ;  /* 0x000000ff0900720c */ /* 0x000fe40003f46270 */
[----:B------:R-:W-:-:S05]  /*2c30*/  IADD3 R9, PT, PT, R6, -R7, RZ ;  /* 0x8000000706097210 */ /* 0x000fca0007ffe0ff */
[----:B------:R-:W-:Y:S01]  /*2c40*/  @P0 VIADD R8, R8, 0x1 ;  /* 0x0000000108080836 */ /* 0x000fe20000000000 */
[----:B------:R-:W-:-:S05]  /*2c50*/  ISETP.NE.AND P0, PT, R19, RZ, PT ;  /* 0x000000ff1300720c */ /* 0x000fca0003f05270 */
[----:B------:R-:W-:-:S05]  /*2c60*/  @!P2 IMAD.MOV R8, RZ, RZ, -R8 ;  /* 0x000000ffff08a224 */ /* 0x000fca00078e0a08 */
[----:B------:R-:W-:Y:S02]  /*2c70*/  SEL R17, R20, R8, !P0 ;  /* 0x0000000814117207 */ /* 0x000fe40004000000 */
[----:B------:R-:W-:Y:S02]  /*2c80*/  IADD3 R8, P2, PT, R9, R3, RZ ;  /* 0x0000000309087210 */ /* 0x000fe40007f5e0ff */
[----:B------:R-:W-:Y:S02]  /*2c90*/  ISETP.GE.AND P1, PT, R17, 0x1, PT ;  /* 0x000000011100780c */ /* 0x000fe40003f26270 */
[----:B------:R-:W-:Y:S02]  /*2ca0*/  LEA.HI.X.SX32 R9, R9, R4, 0x1, P2 ;  /* 0x0000000409097211 */ /* 0x000fe400010f0eff */
[----:B------:R-:W-:-:S05]  /*2cb0*/  SEL R21, RZ, 0x1, P1 ;  /* 0x00000001ff157807 */ /* 0x000fca0000800000 */
[----:B------:R0:W-:Y:S04]  /*2cc0*/  STG.E.U8 desc[UR4][R8.64], R21 ;  /* 0x0000001508007986 */ /* 0x0001e8000c101104 */
[----:B------:R-:W2:Y:S01]  /*2cd0*/  LDG.E R14, desc[UR4][R14.64] ;  /* 0x000000040e0e7981 */ /* 0x000ea2000c1e1900 */
[----:B------:R-:W-:Y:S01]  /*2ce0*/  IADD3 R16, P1, PT, R7, R10, RZ ;  /* 0x0000000a07107210 */ /* 0x000fe20007f3e0ff */
[----:B--2---:R-:W-:-:S03]  /*2cf0*/  IMAD.IADD R24, R17, 0x1, -R14 ;  /* 0x0000000111187824 */ /* 0x004fc600078e0a0e */
[C---:B------:R-:W-:Y:S01]  /*2d00*/  LEA.HI.X.SX32 R17, R7.reuse, R11, 0x1, P1 ;  /* 0x0000000b07117211 */ /* 0x040fe200008f0eff */
[----:B------:R-:W-:Y:S01]  /*2d10*/  VIADD R7, R7, 0xfffffffe ;  /* 0xfffffffe07077836 */ /* 0x000fe20000000000 */
[----:B------:R-:W-:-:S03]  /*2d20*/  ISETP.GT.AND P1, PT, R24, -0x2, PT ;  /* 0xfffffffe1800780c */ /* 0x000fc60003f24270 */
[----:B------:R-:W-:Y:S01]  /*2d30*/  IMAD.WIDE.U32 R12, R7, 0x4, R12 ;  /* 0x00000004070c7825 */ /* 0x000fe200078e000c */
[----:B------:R-:W-:-:S05]  /*2d40*/  SEL R25, RZ, 0x1, !P1 ;  /* 0x00000001ff197807 */ /* 0x000fca0004800000 */
[----:B------:R1:W-:Y:S04]  /*2d50*/  STG.E.U8 desc[UR4][R16.64], R25 ;  /* 0x0000001910007986 */ /* 0x0003e8000c101104 */
[----:B------:R-:W0:Y:S02]  /*2d60*/  LDG.E R24, desc[UR4][R12.64] ;  /* 0x000000040c187981 */ /* 0x000e24000c1e1900 */
[-C--:B0-----:R-:W-:Y:S02]  /*2d70*/  IABS R21, R24.reuse ;  /* 0x0000001800157213 */ /* 0x081fe40000000000 */
[-C--:B-1----:R-:W-:Y:S02]  /*2d80*/  IABS R25, R24.reuse ;  /* 0x0000001800197213 */ /* 0x082fe40000000000 */
[----:B------:R-:W0:Y:S01]  /*2d90*/  I2F.RP R26, R21 ;  /* 0x00000015001a7306 */ /* 0x000e220000209400 */
[----:B------:R-:W-:-:S02]  /*2da0*/  LOP3.LUT R19, R19, R24, RZ, 0x3c, !PT ;  /* 0x0000001813137212 */ /* 0x000fc400078e3cff */
[----:B------:R-:W-:Y:S02]  /*2db0*/  IMAD.MOV R25, RZ, RZ, -R25 ;  /* 0x000000ffff197224 */ /* 0x000fe400078e0a19 */
[----:B------:R-:W-:-:S03]  /*2dc0*/  ISETP.GE.AND P3, PT, R19, RZ, PT ;  /* 0x000000ff1300720c */ /* 0x000fc60003f66270 */
[----:B0-----:R-:W0:Y:S02]  /*2dd0*/  MUFU.RCP R26, R26 ;  /* 0x0000001a001a7308 */ /* 0x001e240000001000 */
[----:B0-----:R-:W-:-:S06]  /*2de0*/  VIADD R14, R26, 0xffffffe ;  /* 0x0ffffffe1a0e7836 */ /* 0x001fcc0000000000 */
[----:B------:R0:W1:Y:S02]  /*2df0*/  F2I.FTZ.U32.TRUNC.NTZ R15, R14 ;  /* 0x0000000e000f7305 */ /* 0x000064000021f000 */
[----:B0-----:R-:W-:Y:S01]  /*2e00*/  IMAD.MOV.U32 R14, RZ, RZ, RZ ;  /* 0x000000ffff0e7224 */ /* 0x001fe200078e00ff */
[----:B-1----:R-:W-:-:S05]  /*2e10*/  IADD3 R28, PT, PT, RZ, -R15, RZ ;  /* 0x8000000fff1c7210 */ /* 0x002fca0007ffe0ff */
[----:B------:R-:W-:-:S04]  /*2e20*/  IMAD R27, R28, R21, RZ ;  /* 0x000000151c1b7224 */ /* 0x000fc800078e02ff */
[----:B------:R-:W-:-:S06]  /*2e30*/  IMAD.HI.U32 R15, R15, R27, R14 ;  /* 0x0000001b0f0f7227 */ /* 0x000fcc00078e000e */
        /* <DEDUP_REMOVED lines=10> */
[----:B------:R-:W-:-:S03]  /*2ee0*/  ISETP.GE.AND P2, PT, R0, RZ, PT ;  /* 0x000000ff0000720c */ /* 0x000fc60003f46270 */
[----:B------:R-:W-:Y:S01]  /*2ef0*/  IMAD.MOV.U32 R21, RZ, RZ, R15 ;  /* 0x000000ffff157224 */ /* 0x000fe200078e000f */
[----:B------:R-:W-:-:S04]  /*2f00*/  IABS R15, R0 ;  /* 0x00000000000f7213 */ /* 0x000fc80000000000 */
[----:B------:R-:W-:Y:S01]  /*2f10*/  IABS R19, R21 ;  /* 0x0000001500137213 */ /* 0x000fe20000000000 */
[----:B------:R-:W-:-:S03]  /*2f20*/  IMAD.HI.U32 R22, R22, R15, RZ ;  /* 0x0000000f16167227 */ /* 0x000fc600078e00ff */
[----:B------:R-:W0:Y:S01]  /*2f30*/  I2F.RP R24, R19 ;  /* 0x0000001300187306 */ /* 0x000e220000209400 */
[----:B------:R-:W-:-:S05]  /*2f40*/  IMAD R23, R22, R23, R15 ;  /* 0x0000001716177224 */ /* 0x000fca00078e020f */
[----:B------:R-:W-:Y:S02]  /*2f50*/  ISETP.GT.U32.AND P1, PT, R18, R23, PT ;  /* 0x000000171200720c */ /* 0x000fe40003f24070 */
[----:B0-----:R-:W0:Y:S11]  /*2f60*/  MUFU.RCP R24, R24 ;  /* 0x0000001800187308 */ /* 0x001e360000001000 */
[----:B------:R-:W-:-:S04]  /*2f70*/  @!P1 IADD3 R23, PT, PT, R23, -R18, RZ ;  /* 0x8000001217179210 */ /* 0x000fc80007ffe0ff */
[----:B------:R-:W-:Y:S01]  /*2f80*/  ISETP.GT.U32.AND P1, PT, R18, R23, PT ;  /* 0x000000171200720c */ /* 0x000fe20003f24070 */
[----:B0-----:R-:W-:-:S04]  /*2f90*/  VIADD R14, R24, 0xffffffe ;  /* 0x0ffffffe180e7836 */ /* 0x001fc80000000000 */
[----:B------:R0:W1:Y:S08]  /*2fa0*/  F2I.FTZ.U32.TRUNC.NTZ R15, R14 ;  /* 0x0000000e000f7305 */ /* 0x000070000021f000 */
[----:B------:R-:W-:-:S04]  /*2fb0*/  @!P1 IMAD.IADD R23, R23, 0x1, -R18 ;  /* 0x0000000117179824 */ /* 0x000fc800078e0a12 */
[----:B------:R-:W-:Y:S02]  /*2fc0*/  @!P2 IMAD.MOV R23, RZ, RZ, -R23 ;  /* 0x000000ffff17a224 */ /* 0x000fe400078e0a17 */
[----:B0-----:R-:W-:-:S03]  /*2fd0*/  IMAD.MOV.U32 R14, RZ, RZ, RZ ;  /* 0x000000ffff0e7224 */ /* 0x001fc600078e00ff */
[----:B------:R-:W-:-:S04]  /*2fe0*/  SEL R20, R20, R23, !P0 ;  /* 0x0000001714147207 */ /* 0x000fc80004000000 */
[----:B------:R-:W-:Y:S02]  /*2ff0*/  IABS R23, R20 ;  /* 0x0000001400177213 */ /* 0x000fe40000000000 */
[----:B-1----:R-:W-:Y:S02]  /*3000*/  IADD3 R18, PT, PT, RZ, -R15, RZ ;  /* 0x8000000fff127210 */ /* 0x002fe40007ffe0ff */
[----:B------:R-:W-:-:S03]  /*3010*/  LOP3.LUT R20, R20, R21, RZ, 0x3c, !PT ;  /* 0x0000001514147212 */ /* 0x000fc600078e3cff */
[----:B------:R-:W-:Y:S01]  /*3020*/  IMAD R25, R18, R19, RZ ;  /* 0x0000001312197224 */ /* 0x000fe200078e02ff */
[----:B------:R-:W-:Y:S02]  /*3030*/  IABS R18, R21 ;  /* 0x0000001500127213 */ /* 0x000fe40000000000 */
[----:B------:R-:W-:Y:S01]  /*3040*/  ISETP.GE.AND P2, PT, R20, RZ, PT ;  /* 0x000000ff1400720c */ /* 0x000fe20003f46270 */
[----:B------:R-:W-:-:S04]  /*3050*/  IMAD.HI.U32 R14, R15, R25, R14 ;  /* 0x000000190f0e7227 */ /* 0x000fc800078e000e */
        /* <DEDUP_REMOVED lines=10> */
[----:B------:R-:W-:-:S04]  /*3100*/  @!P1 LOP3.LUT R14, RZ, R21, RZ, 0x33, !PT ;  /* 0x00000015ff0e9212 */ /* 0x000fc800078e33ff */
[----:B------:R-:W-:-:S04]  /*3110*/  ISETP.GE.AND P0, PT, R14, 0x1, PT ;  /* 0x000000010e00780c */ /* 0x000fc80003f06270 */
[----:B------:R-:W-:-:S05]  /*3120*/  SEL R15, RZ, 0x1, P0 ;  /* 0x00000001ff0f7807 */ /* 0x000fca0000000000 */
[----:B------:R0:W-:Y:S04]  /*3130*/  STG.E.U8 desc[UR4][R8.64+0x1], R15 ;  /* 0x0000010f08007986 */ /* 0x0001e8000c101104 */
[----:B------:R-:W2:Y:S01]  /*3140*/  LDG.E R13, desc[UR4][R12.64] ;  /* 0x000000040c0d7981 */ /* 0x000ea2000c1e1900 */
[----:B------:R-:W-:Y:S01]  /*3150*/  MOV R20, R21 ;  /* 0x0000001500147202 */ /* 0x000fe20000000f00 */
[----:B--2---:R-:W-:-:S05]  /*3160*/  IMAD.IADD R14, R14, 0x1, -R13 ;  /* 0x000000010e0e7824 */ /* 0x004fca00078e0a0d */
[----:B------:R-:W-:-:S04]  /*3170*/  ISETP.GT.AND P0, PT, R14, -0x2, PT ;  /* 0xfffffffe0e00780c */ /* 0x000fc80003f04270 */
[----:B------:R-:W-:-:S05]  /*3180*/  SEL R19, RZ, 0x1, !P0 ;  /* 0x00000001ff137807 */ /* 0x000fca0004000000 */
[----:B------:R0:W-:Y:S04]  /*3190*/  STG.E.U8 desc[UR4][R16.64+-0x1], R19 ;  /* 0xffffff1310007986 */ /* 0x0001e8000c101104 */
.L_x_58:
[----:B------:R-:W-:-:S04]  /*31a0*/  LOP3.LUT R5, R5, 0x1, RZ, 0xc0, !PT ;  /* 0x0000000105057812 */ /* 0x000fc800078ec0ff */
[----:B------:R-:W-:-:S13]  /*31b0*/  ISETP.NE.U32.AND P0, PT, R5, 0x1, PT ;  /* 0x000000010500780c */ /* 0x000fda0003f05070 */
[----:B------:R-:W-:Y:S05]  /*31c0*/  @P0 BRA `(.L_x_52) ;  /* 0x0000000400800947 */ /* 0x000fea0003800000 */
[----:B0-----:R-:W0:Y:S01]  /*31d0*/  LDC.64 R8, c[0x0][0x380] ;  /* 0x0000e000ff087b82 */ /* 0x001e220000000a00 */
[----:B------:R-:W-:-:S04]  /*31e0*/  VIADD R5, R7, 0xffffffff ;  /* 0xffffffff07057836 */ /* 0x000fc80000000000 */
[----:B0-----:R-:W-:-:S05]  /*31f0*/  IMAD.WIDE.U32 R8, R5, 0x4, R8 ;  /* 0x0000000405087825 */ /* 0x001fca00078e0008 */
[----:B-1----:R-:W2:Y:S01]  /*3200*/  LDG.E R14, desc[UR4][R8.64] ;  /* 0x00000004080e7981 */ /* 0x002ea2000c1e1900 */
        /* <DEDUP_REMOVED lines=24> */
[----:B------:R-:W-:-:S03]  /*3390*/  ISETP.NE.AND P0, PT, R20, RZ, PT ;  /* 0x000000ff1400720c */ /* 0x000fc60003f05270 */
[----:B------:R-:W-:-:S04]  /*33a0*/  IMAD.MOV.U32 R5, RZ, RZ, R13 ;  /* 0x000000ffff057224 */ /* 0x000fc800078e000d */
[----:B------:R-:W-:Y:S01]  /*33b0*/  @!P2 IMAD.MOV R5, RZ, RZ, -R5 ;  /* 0x000000ffff05a224 */ /* 0x000fe200078e0a05 */
[----:B------:R-:W-:Y:S01]  /*33c0*/  @!P1 LOP3.LUT R5, RZ, R14, RZ, 0x33, !PT ;  /* 0x0000000eff059212 */ /* 0x000fe200078e33ff */
[----:B------:R-:W-:-:S03]  /*33d0*/  IMAD.MOV.U32 R14, RZ, RZ, R0 ;  /* 0x000000ffff0e7224 */ /* 0x000fc600078e0000 */
[----:B------:R-:W-:-:S04]  /*33e0*/  IABS R16, R5 ;  /* 0x0000000500107213 */ /* 0x000fc80000000000 */
[----:B------:R-:W0:Y:S08]  /*33f0*/  I2F.RP R15, R16 ;  /* 0x00000010000f7306 */ /* 0x000e300000209400 */
[----:B0-----:R-:W0:Y:S02]  /*3400*/  MUFU.RCP R15, R15 ;  /* 0x0000000f000f7308 */ /* 0x001e240000001000 */
[----:B0-----:R-:W-:-:S06]  /*3410*/  IADD3 R12, PT, PT, R15, 0xffffffe, RZ ;  /* 0x0ffffffe0f0c7810 */ /* 0x001fcc0007ffe0ff */
[----:B------:R-:W0:Y:S02]  /*3420*/  F2I.FTZ.U32.TRUNC.NTZ R13, R12 ;  /* 0x0000000c000d7305 */ /* 0x000e24000021f000 */
[----:B0-----:R-:W-:Y:S01]  /*3430*/  IMAD.MOV R17, RZ, RZ, -R13 ;  /* 0x000000ffff117224 */ /* 0x001fe200078e0a0d */
        /* <DEDUP_REMOVED lines=20> */
[----:B------:R-:W-:-:S05]  /*3580*/  @!P1 IADD3 R15, PT, PT, R15, -R18, RZ ;  /* 0x800000120f0f9210 */ /* 0x000fca0007ffe0ff */
[----:B------:R-:W-:-:S04]  /*3590*/  IMAD.MOV.U32 R14, RZ, RZ, R15 ;  /* 0x000000ffff0e7224 */ /* 0x000fc800078e000f */
[----:B------:R-:W-:Y:S01]  /*35a0*/  @!P2 IMAD.MOV R14, RZ, RZ, -R14 ;  /* 0x000000ffff0ea224 */ /* 0x000fe200078e0a0e */
[----:B------:R-:W-:-:S07]  /*35b0*/  @!P0 LOP3.LUT R14, RZ, R20, RZ, 0x33, !PT ;  /* 0x00000014ff0e8212 */ /* 0x000fce00078e33ff */
.L_x_62:
[----:B------:R-:W-:Y:S05]  /*35c0*/  BSYNC.RECONVERGENT B0 ;  /* 0x0000000000007941 */ /* 0x000fea0003800200 */
.L_x_61:
[----:B------:R-:W-:Y:S01]  /*35d0*/  IMAD R17, R17, R16, RZ ;  /* 0x0000001011117224 */ /* 0x000fe200078e02ff */
[----:B------:R-:W-:Y:S01]  /*35e0*/  IABS R15, R14 ;  /* 0x0000000e000f7213 */ /* 0x000fe20000000000 */
[----:B------:R-:W-:Y:S01]  /*35f0*/  IMAD.MOV.U32 R12, RZ, RZ, RZ ;  /* 0x000000ffff0c7224 */ /* 0x000fe200078e00ff */
[----:B------:R-:W-:Y:S01]  /*3600*/  IABS R18, R5 ;  /* 0x0000000500127213 */ /* 0x000fe20000000000 */
[----:B------:R-:W-:Y:S02]  /*3610*/  IMAD.IADD R6, R6, 0x1, -R7 ;  /* 0x0000000106067824 */ /* 0x000fe400078e0a07 */
        /* <DEDUP_REMOVED lines=8> */
[----:B------:R-:W-:Y:S02]  /*36a0*/  ISETP.GE.U32.AND P0, PT, R13, R16, PT ;  /* 0x000000100d00720c */ /* 0x000fe40003f06070 */
[----:B------:R-:W-:-:S04]  /*36b0*/  LOP3.LUT R13, R14, R5, RZ, 0x3c, !PT ;  /* 0x000000050e0d7212 */ /* 0x000fc800078e3cff */
[----:B------:R-:W-:-:S07]  /*36c0*/  ISETP.GE.AND P2, PT, R13, RZ, PT ;  /* 0x000000ff0d00720c */ /* 0x000fce0003f46270 */
[----:B------:R-:W-:-:S05]  /*36d0*/  @P0 VIADD R12, R12, 0x1 ;  /* 0x000000010c0c0836 */ /* 0x000fca0000000000 */
[----:B------:R-:W-:-:S05]  /*36e0*/  MOV R14, R12 ;  /* 0x0000000c000e7202 */ /* 0x000fca0000000f00 */
[----:B------:R-:W-:Y:S01]  /*36f0*/  @!P2 IMAD.MOV R14, RZ, RZ, -R14 ;  /* 0x000000ffff0ea224 */ /* 0x000fe200078e0a0e */
[----:B------:R-:W-:Y:S02]  /*3700*/  @!P1 LOP3.LUT R14, RZ, R5, RZ, 0x33, !PT ;  /* 0x00000005ff0e9212 */ /* 0x000fe400078e33ff */
[----:B------:R-:W-:Y:S02]  /*3710*/  IADD3 R12, P1, PT, R6, R3, RZ ;  /* 0x00000003060c7210 */ /* 0x000fe40007f3e0ff */
[----:B------:R-:W-:Y:S02]  /*3720*/  ISETP.GE.AND P0, PT, R14, 0x1, PT ;  /* 0x000000010e00780c */ /* 0x000fe40003f06270 */
[----:B------:R-:W-:Y:S02]  /*3730*/  LEA.HI.X.SX32 R13, R6, R4, 0x1, P1 ;  /* 0x00000004060d7211 */ /* 0x000fe400008f0eff */
[----:B------:R-:W-:-:S05]  /*3740*/  SEL R5, RZ, 0x1, P0 ;  /* 0x00000001ff057807 */ /* 0x000fca0000000000 */
[----:B------:R2:W-:Y:S04]  /*3750*/  STG.E.U8 desc[UR4][R12.64], R5 ;  /* 0x000000050c007986 */ /* 0x0005e8000c101104 */
[----:B------:R-:W3:Y:S01]  /*3760*/  LDG.E R9, desc[UR4][R8.64] ;  /* 0x0000000408097981 */ /* 0x000ee2000c1e1900 */
[----:B------:R-:W-:-:S04]  /*3770*/  IADD3 R6, P1, PT, R7, R10, RZ ;  /* 0x0000000a07067210 */ /* 0x000fc80007f3e0ff */
[----:B------:R-:W-:Y:S01]  /*3780*/  LEA.HI.X.SX32 R7, R7, R11, 0x1, P1 ;  /* 0x0000000b07077211 */ /* 0x000fe200008f0eff */
[----:B---3--:R-:W-:-:S05]  /*3790*/  IMAD.IADD R14, R14, 0x1, -R9 ;  /* 0x000000010e0e7824 */ /* 0x008fca00078e0a09 */
[----:B------:R-:W-:-:S04]  /*37a0*/  ISETP.GT.AND P0, PT, R14, -0x2, PT ;  /* 0xfffffffe0e00780c */ /* 0x000fc80003f04270 */
[----:B------:R-:W-:-:S05]  /*37b0*/  SEL R11, RZ, 0x1, !P0 ;  /* 0x00000001ff0b7807 */ /* 0x000fca0004000000 */
[----:B------:R2:W-:Y:S04]  /*37c0*/  STG.E.U8 desc[UR4][R6.64], R11 ;  /* 0x0000000b06007986 */ /* 0x0005e8000c101104 */
.L_x_52:
[----:B--2---:R-:W2:Y:S01]  /*37d0*/  LDC R5, c[0x0][0x38c] ;  /* 0x0000e300ff057b82 */ /* 0x004ea20000000800 */
[----:B------:R-:W-:Y:S01]  /*37e0*/  HFMA2 R26, -RZ, RZ, 0, 0 ;  /* 0x00000000ff1a7431 */ /* 0x000fe200000001ff */
[----:B--2---:R-:W-:-:S13]  /*37f0*/  ISETP.GE.AND P0, PT, R5, 0x1, PT ;  /* 0x000000010500780c */ /* 0x004fda0003f06270 */
[----:B------:R-:W-:Y:S05]  /*3800*/  @!P0 BRA `(.L_x_63) ;  /* 0x0000000c00588947 */ /* 0x000fea0003800000 */
[C---:B------:R-:W-:Y:S01]  /*3810*/  VIADD R6, R2.reuse, 0x1 ;  /* 0x0000000102067836 */ /* 0x040fe20000000000 */
[----:B------:R-:W-:Y:S01]  /*3820*/  BSSY.RECONVERGENT B0, `(.L_x_64) ;  /* 0x0000066000007945 */ /* 0x000fe20003800200 */
[----:B------:R-:W-:Y:S01]  /*3830*/  IMAD.MOV.U32 R26, RZ, RZ, RZ ;  /* 0x000000ffff1a7224 */ /* 0x000fe200078e00ff */
[----:B------:R-:W-:Y:S02]  /*3840*/  MOV R7, R2 ;  /* 0x0000000200077202 */ /* 0x000fe40000000f00 */
[----:B0-----:R-:W-:-:S05]  /*3850*/  VIADDMNMX R9, R2, R5, R6, !PT ;  /* 0x0000000502097246 */ /* 0x001fca0007800106 */
[----:B------:R-:W-:Y:S02]  /*3860*/  IMAD.IADD R6, R2, 0x1, -R9 ;  /* 0x0000000102067824 */ /* 0x000fe400078e0a09 */
[----:B------:R-:W-:-:S03]  /*3870*/  IMAD.IADD R8, R9, 0x1, -R2 ;  /* 0x0000000109087824 */ /* 0x000fc600078e0a02 */
[----:B------:R-:W-:-:S13]  /*3880*/  ISETP.GT.U32.AND P0, PT, R6, -0x8, PT ;  /* 0xfffffff80600780c */ /* 0x000fda0003f04070 */
[----:B------:R-:W-:Y:S05]  /*3890*/  @P0 BRA `(.L_x_65) ;  /* 0x0000000400780947 */ /* 0x000fea0003800000 */
[----:B------:R-:W0:Y:S01]  /*38a0*/  LDCU.64 UR6, c[0x0][0x3b0] ;  /* 0x00007600ff0677ac */ /* 0x000e220008000a00 */
[----:B------:R-:W-:-:S04]  /*38b0*/  IMAD.WIDE R6, R2, 0x4, RZ ;  /* 0x0000000402067825 */ /* 0x000fc800078e02ff */
[----:B------:R-:W-:Y:S02]  /*38c0*/  IMAD.MOV.U32 R26, RZ, RZ, RZ ;  /* 0x000000ffff1a7224 */ /* 0x000fe400078e00ff */
[----:B-1----:R-:W-:Y:S01]  /*38d0*/  IMAD.WIDE.U32 R12, R5, 0x4, -R6 ;  /* 0x00000004050c7825 */ /* 0x002fe200078e0806 */
[----:B0-----:R-:W-:Y:S02]  /*38e0*/  IADD3 R10, P1, PT, -R6, UR6, RZ ;  /* 0x00000006060a7c10 */ /* 0x001fe4000ff3e1ff */
[----:B------:R-:W-:Y:S02]  /*38f0*/  IADD3 R12, P0, PT, R12, UR6, RZ ;  /* 0x000000060c0c7c10 */ /* 0x000fe4000ff1e0ff */
[----:B------:R-:W-:Y:S02]  /*3900*/  LOP3.LUT R6, R8, 0xfffffff8, RZ, 0xc0, !PT ;  /* 0xfffffff808067812 */ /* 0x000fe400078ec0ff */
[----:B------:R-:W-:Y:S01]  /*3910*/  IADD3.X R11, PT, PT, ~R7, UR7, RZ, P1, !PT ;  /* 0x00000007070b7c10 */ /* 0x000fe20008ffe5ff */
[----:B------:R-:W-:Y:S01]  /*3920*/  IMAD.MOV.U32 R7, RZ, RZ, R2 ;  /* 0x000000ffff077224 */ /* 0x000fe200078e0002 */
[----:B------:R-:W-:-:S02]  /*3930*/  IADD3.X R13, PT, PT, R13, UR7, RZ, P0, !PT ;  /* 0x000000070d0d7c10 */ /* 0x000fc400087fe4ff */
[----:B------:R-:W-:-:S07]  /*3940*/  IADD3 R6, PT, PT, -R6, RZ, RZ ;  /* 0x000000ff06067210 */ /* 0x000fce0007ffe1ff */
.L_x_66:
[C---:B------:R-:W-:Y:S01]  /*3950*/  IMAD.WIDE R14, R7.reuse, 0x4, R10 ;  /* 0x00000004070e7825 */ /* 0x040fe200078e020a */
[----:B------:R-:W-:-:S03]  /*3960*/  IADD3 R16, P0, PT, R7, R3, RZ ;  /* 0x0000000307107210 */ /* 0x000fc60007f1e0ff */
[C---:B------:R-:W-:Y:S01]  /*3970*/  IMAD.WIDE R18, R7.reuse, 0x4, R12 ;  /* 0x0000000407127825 */ /* 0x040fe200078e020c */
[----:B------:R-:W-:Y:S01]  /*3980*/  LEA.HI.X.SX32 R17, R7, R4, 0x1, P0 ;  /* 0x0000000407117211 */ /* 0x000fe200000f0eff */
[----:B------:R-:W2:Y:S04]  /*3990*/  LDG.E R9, desc[UR4][R14.64] ;  /* 0x000000040e097981 */ /* 0x000ea8000c1e1900 */
[----:B------:R-:W3:Y:S04]  /*39a0*/  LDG.E R21, desc[UR4][R18.64] ;  /* 0x0000000412157981 */ /* 0x000ee8000c1e1900 */
[----:B------:R-:W3:Y:S04]  /*39b0*/  LDG.E.S8 R20, desc[UR4][R16.64] ;  /* 0x0000000410147981 */ /* 0x000ee8000c1e1300 */
[----:B------:R-:W4:Y:S04]  /*39c0*/  LDG.E R23, desc[UR4][R14.64+0x4] ;  /* 0x000004040e177981 */ /* 0x000f28000c1e1900 */
[----:B------:R-:W5:Y:S04]  /*39d0*/  LDG.E R22, desc[UR4][R18.64+0x4] ;  /* 0x0000040412167981 */ /* 0x000f68000c1e1900 */
[----:B------:R-:W5:Y:S04]  /*39e0*/  LDG.E.S8 R24, desc[UR4][R16.64+0x1] ;  /* 0x0000010410187981 */ /* 0x000f68000c1e1300 */
[----:B------:R-:W5:Y:S04]  /*39f0*/  LDG.E R27, desc[UR4][R14.64+0xc] ;  /* 0x00000c040e1b7981 */ /* 0x000f68000c1e1900 */
[----:B------:R-:W5:Y:S04]  /*3a00*/  LDG.E R25, desc[UR4][R18.64+0x8] ;  /* 0x0000080412197981 */ /* 0x000f68000c1e1900 */
[----:B------:R-:W5:Y:S04]  /*3a10*/  LDG.E R28, desc[UR4][R18.64+0x10] ;  /* 0x00001004121c7981 */ /* 0x000f68000c1e1900 */
[----:B------:R-:W5:Y:S01]  /*3a20*/  LDG.E.S8 R29, desc[UR4][R16.64+0x5] ;  /* 0x00000504101d7981 */ /* 0x000f62000c1e1300 */
[----:B--2---:R-:W-:-:S04]  /*3a30*/  IMAD.IADD R9, R0, 0x1, R9 ;  /* 0x0000000100097824 */ /* 0x004fc800078e0209 */
[----:B---3--:R-:W-:Y:S02]  /*3a40*/  IMAD R21, R20, R21, R9 ;  /* 0x0000001514157224 */ /* 0x008fe400078e0209 */
[----:B------:R-:W2:Y:S01]  /*3a50*/  LDG.E R9, desc[UR4][R14.64+0x8] ;  /* 0x000008040e097981 */ /* 0x000ea2000c1e1900 */
[----:B----4-:R-:W-:-:S03]  /*3a60*/  IMAD.IADD R23, R0, 0x1, R23 ;  /* 0x0000000100177824 */ /* 0x010fc600078e0217 */
[----:B------:R-:W3:Y:S01]  /*3a70*/  LDG.E R20, desc[UR4][R18.64+0xc] ;  /* 0x00000c0412147981 */ /* 0x000ee2000c1e1900 */
[----:B-----5:R-:W-:-:S03]  /*3a80*/  IMAD R24, R24, R22, R23 ;  /* 0x0000001618187224 */ /* 0x020fc600078e0217 */
[----:B------:R-:W4:Y:S04]  /*3a90*/  LDG.E.S8 R22, desc[UR4][R16.64+0x2] ;  /* 0x0000020410167981 */ /* 0x000f28000c1e1300 */
[----:B------:R-:W3:Y:S01]  /*3aa0*/  LDG.E.S8 R23, desc[UR4][R16.64+0x3] ;  /* 0x0000030410177981 */ /* 0x000ee2000c1e1300 */
[C---:B------:R-:W-:Y:S01]  /*3ab0*/  IADD3 R27, PT, PT, R0.reuse, R27, RZ ;  /* 0x0000001b001b7210 */ /* 0x040fe20007ffe0ff */
[----:B--2---:R-:W-:-:S04]  /*3ac0*/  IMAD.IADD R9, R0, 0x1, R9 ;  /* 0x0000000100097824 */ /* 0x004fc800078e0209 */
[----:B----4-:R-:W-:Y:S02]  /*3ad0*/  IMAD R25, R22, R25, R9 ;  /* 0x0000001916197224 */ /* 0x010fe400078e0209 */
[----:B------:R-:W2:Y:S01]  /*3ae0*/  LDG.E R9, desc[UR4][R14.64+0x10] ;  /* 0x000010040e097981 */ /* 0x000ea2000c1e1900 */
[----:B---3--:R-:W-:-:S03]  /*3af0*/  IMAD R20, R23, R20, R27 ;  /* 0x0000001417147224 */ /* 0x008fc600078e021b */
[----:B------:R-:W3:Y:S04]  /*3b00*/  LDG.E R27, desc[UR4][R14.64+0x14] ;  /* 0x000014040e1b7981 */ /* 0x000ee8000c1e1900 */
[----:B------:R-:W4:Y:S04]  /*3b10*/  LDG.E.S8 R23, desc[UR4][R16.64+0x4] ;  /* 0x0000040410177981 */ /* 0x000f28000c1e1300 */
[----:B------:R-:W5:Y:S01]  /*3b20*/  LDG.E R22, desc[UR4][R18.64+0x14] ;  /* 0x0000140412167981 */ /* 0x000f62000c1e1900 */
[C---:B--2---:R-:W-:Y:S02]  /*3b30*/  IMAD.IADD R9, R0.reuse, 0x1, R9 ;  /* 0x0000000100097824 */ /* 0x044fe400078e0209 */
[----:B---3--:R-:W-:-:S02]  /*3b40*/  IMAD.IADD R27, R0, 0x1, R27 ;  /* 0x00000001001b7824 */ /* 0x008fc400078e021b */
[----:B----4-:R-:W-:Y:S02]  /*3b50*/  IMAD R23, R23, R28, R9 ;  /* 0x0000001c17177224 */ /* 0x010fe400078e0209 */
[----:B------:R-:W2:Y:S01]  /*3b60*/  LDG.E R9, desc[UR4][R14.64+0x18] ;  /* 0x000018040e097981 */ /* 0x000ea2000c1e1900 */
[----:B-----5:R-:W-:-:S03]  /*3b70*/  IMAD R22, R29, R22, R27 ;  /* 0x000000161d167224 */ /* 0x020fc600078e021b */
[----:B------:R-:W3:Y:S04]  /*3b80*/  LDG.E R27, desc[UR4][R18.64+0x18] ;  /* 0x00001804121b7981 */ /* 0x000ee8000c1e1900 */
[----:B------:R-:W3:Y:S04]  /*3b90*/  LDG.E.S8 R28, desc[UR4][R16.64+0x6] ;  /* 0x00000604101c7981 */ /* 0x000ee8000c1e1300 */
[----:B------:R-:W4:Y:S01]  /*3ba0*/  LDG.E R29, desc[UR4][R18.64+0x1c] ;  /* 0x00001c04121d7981 */ /* 0x000f22000c1e1900 */
[----:B--2---:R-:W-:-:S04]  /*3bb0*/  IMAD.IADD R9, R0, 0x1, R9 ;  /* 0x0000000100097824 */ /* 0x004fc800078e0209 */
[----:B---3--:R-:W-:Y:S02]  /*3bc0*/  IMAD R9, R28, R27, R9 ;  /* 0x0000001b1c097224 */ /* 0x008fe400078e0209 */
[----:B------:R0:W2:Y:S04]  /*3bd0*/  LDG.E R27, desc[UR4][R14.64+0x1c] ;  /* 0x00001c040e1b7981 */ /* 0x0000a8000c1e1900 */
[----:B------:R1:W4:Y:S01]  /*3be0*/  LDG.E.S8 R28, desc[UR4][R16.64+0x7] ;  /* 0x00000704101c7981 */ /* 0x000322000c1e1300 */
[----:B0-----:R-:W0:Y:S08]  /*3bf0*/  LDC.64 R14, c[0x0][0x398] ;  /* 0x0000e600ff0e7b82 */ /* 0x001e300000000a00 */
[----:B-1----:R-:W1:Y:S01]  /*3c00*/  LDC.64 R16, c[0x0][0x390] ;  /* 0x0000e400ff107b82 */ /* 0x002e620000000a00 */
[----:B0-----:R-:W-:-:S04]  /*3c10*/  IMAD.WIDE R18, R21, 0x4, R14 ;  /* 0x0000000415127825 */ /* 0x001fc800078e020e */
[----:B-1----:R-:W-:-:S05]  /*3c20*/  IMAD.WIDE R16, R7, 0x4, R16 ;  /* 0x0000000407107825 */ /* 0x002fca00078e0210 */
[----:B------:R-:W3:Y:S01]  /*3c30*/  LDG.E R21, desc[UR4][R16.64] ;  /* 0x0000000410157981 */ /* 0x000ee2000c1e1900 */
[----:B--2---:R-:W-:-:S05]  /*3c40*/  IADD3 R27, PT, PT, R0, R27, RZ ;  /* 0x0000001b001b7210 */ /* 0x004fca0007ffe0ff */
[----:B----4-:R-:W-:Y:S02]  /*3c50*/  IMAD R27, R28, R29, R27 ;  /* 0x0000001d1c1b7224 */ /* 0x010fe400078e021b */
[----:B------:R0:W3:Y:S02]  /*3c60*/  LDG.E R28, desc[UR4][R18.64] ;  /* 0x00000004121c7981 */ /* 0x0000e4000c1e1900 */
[----:B0-----:R-:W-:-:S05]  /*3c70*/  IMAD.WIDE R18, R24, 0x4, R14 ;  /* 0x0000000418127825 */ /* 0x001fca00078e020e */
[----:B------:R0:W2:Y:S02]  /*3c80*/  LDG.E R24, desc[UR4][R18.64] ;  /* 0x0000000412187981 */ /* 0x0000a4000c1e1900 */
[----:B0-----:R-:W-:-:S05]  /*3c90*/  IMAD.WIDE R18, R25, 0x4, R14 ;  /* 0x0000000419127825 */ /* 0x001fca00078e020e */
[----:B------:R-:W4:Y:S04]  /*3ca0*/  LDG.E R25, desc[UR4][R18.64] ;  /* 0x0000000412197981 */ /* 0x000f28000c1e1900 */
[----:B------:R-:W5:Y:S01]  /*3cb0*/  LDG.E R19, desc[UR4][R16.64+0x18] ;  /* 0x0000180410137981 */ /* 0x000f62000c1e1900 */
[----:B---3--:R-:W-:-:S03]  /*3cc0*/  FFMA R26, R21, R28, R26 ;  /* 0x0000001c151a7223 */ /* 0x008fc6000000001a */
[----:B------:R-:W2:Y:S04]  /*3cd0*/  LDG.E R21, desc[UR4][R16.64+0x4] ;  /* 0x0000040410157981 */ /* 0x000ea8000c1e1900 */
[----:B------:R-:W4:Y:S01]  /*3ce0*/  LDG.E R28, desc[UR4][R16.64+0x8] ;  /* 0x00000804101c7981 */ /* 0x000f22000c1e1900 */
[----:B--2---:R-:W-:-:S03]  /*3cf0*/  FFMA R21, R21, R24, R26 ;  /* 0x0000001815157223 */ /* 0x004fc6000000001a */
[----:B------:R-:W2:Y:S01]  /*3d00*/  LDG.E R26, desc[UR4][R16.64+0x1c] ;  /* 0x00001c04101a7981 */ /* 0x000ea2000c1e1900 */
[----:B----4-:R-:W-:Y:S01]  /*3d10*/  FFMA R18, R28, R25, R21 ;  /* 0x000000191c127223 */ /* 0x010fe20000000015 */
[----:B------:R-:W-:-:S04]  /*3d20*/  IMAD.WIDE R24, R20, 0x4, R14 ;  /* 0x0000000414187825 */ /* 0x000fc800078e020e */
[--C-:B------:R-:W-:Y:S02]  /*3d30*/  IMAD.WIDE R28, R23, 0x4, R14.reuse ;  /* 0x00000004171c7825 */ /* 0x100fe400078e020e */
[----:B------:R-:W3:Y:S02]  /*3d40*/  LDG.E R25, desc[UR4][R24.64] ;  /* 0x0000000418197981 */ /* 0x000ee4000c1e1900 */
[--C-:B------:R-:W-:Y:S02]  /*3d50*/  IMAD.WIDE R20, R22, 0x4, R14.reuse ;  /* 0x0000000416147825 */ /* 0x100fe400078e020e */
[----:B------:R-:W4:Y:S04]  /*3d60*/  LDG.E R23, desc[UR4][R28.64] ;  /* 0x000000041c177981 */ /* 0x000f28000c1e1900 */
[----:B------:R-:W4:Y:S04]  /*3d70*/  LDG.E R22, desc[UR4][R16.64+0x10] ;  /* 0x0000100410167981 */ /* 0x000f28000c1e1900 */
[----:B------:R-:W3:Y:S04]  /*3d80*/  LDG.E R24, desc[UR4][R16.64+0xc] ;  /* 0x00000c0410187981 */ /* 0x000ee8000c1e1900 */
[----:B------:R-:W5:Y:S04]  /*3d90*/  LDG.E R21, desc[UR4][R20.64] ;  /* 0x0000000414157981 */ /* 0x000f68000c1e1900 */
[----:B------:R0:W5:Y:S02]  /*3da0*/  LDG.E R20, desc[UR4][R16.64+0x14] ;  /* 0x0000140410147981 */ /* 0x000164000c1e1900 */
[----:B0-----:R-:W-:-:S04]  /*3db0*/  IMAD.WIDE R16, R9, 0x4, R14 ;  /* 0x0000000409107825 */ /* 0x001fc800078e020e */
[----:B------:R-:W-:Y:S01]  /*3dc0*/  IMAD.WIDE R14, R27, 0x4, R14 ;  /* 0x000000041b0e7825 */ /* 0x000fe200078e020e */
[----:B------:R-:W2:Y:S05]  /*3dd0*/  LDG.E R9, desc[UR4][R16.64] ;  /* 0x0000000410097981 */ /* 0x000eaa000c1e1900 */
[----:B------:R-:W2:Y:S01]  /*3de0*/  LDG.E R14, desc[UR4][R14.64] ;  /* 0x000000040e0e7981 */ /* 0x000ea2000c1e1900 */
[----:B------:R-:W-:-:S05]  /*3df0*/  VIADD R6, R6, 0x8 ;  /* 0x0000000806067836 */ /* 0x000fca0000000000 */
[----:B------:R-:W-:Y:S01]  /*3e00*/  ISETP.NE.AND P0, PT, R6, RZ, PT ;  /* 0x000000ff0600720c */ /* 0x000fe20003f05270 */
[----:B------:R-:W-:Y:S02]  /*3e10*/  VIADD R7, R7, 0x8 ;  /* 0x0000000807077836 */ /* 0x000fe40000000000 */
[----:B---3--:R-:W-:-:S04]  /*3e20*/  FFMA R25, R24, R25, R18 ;  /* 0x0000001918197223 */ /* 0x008fc80000000012 */
[----:B----4-:R-:W-:-:S04]  /*3e30*/  FFMA R23, R22, R23, R25 ;  /* 0x0000001716177223 */ /* 0x010fc80000000019 */
[----:B-----5:R-:W-:-:S04]  /*3e40*/  FFMA R20, R20, R21, R23 ;  /* 0x0000001514147223 */ /* 0x020fc80000000017 */
[----:B--2---:R-:W-:-:S04]  /*3e50*/  FFMA R9, R19, R9, R20 ;  /* 0x0000000913097223 */ /* 0x004fc80000000014 */
[----:B------:R-:W-:Y:S01]  /*3e60*/  FFMA R26, R26, R14, R9 ;  /* 0x0000000e1a1a7223 */ /* 0x000fe20000000009 */
[----:B------:R-:W-:Y:S06]  /*3e70*/  @P0 BRA `(.L_x_66) ;  /* 0xfffffff800b40947 */ /* 0x000fec000383ffff */
.L_x_65:
[----:B------:R-:W-:Y:S05]  /*3e80*/  BSYNC.RECONVERGENT B0 ;  /* 0x0000000000007941 */ /* 0x000fea0003800200 */
.L_x_64:
[----:B------:R-:W-:Y:S01]  /*3e90*/  LOP3.LUT P0, R9, R8, 0x7, RZ, 0xc0, !PT ;  /* 0x0000000708097812 */ /* 0x000fe2000780c0ff */
[----:B------:R-:W-:-:S12]  /*3ea0*/  BSSY.RECONVERGENT B0, `(.L_x_63) ;  /* 0x000006c000007945 */ /* 0x000fd80003800200 */
[----:B------:R-:W-:Y:S05]  /*3eb0*/  @!P0 BRA `(.L_x_67) ;  /* 0x0000000400a88947 */ /* 0x000fea0003800000 */
[----:B------:R-:W-:Y:S01]  /*3ec0*/  ISETP.GE.U32.AND P0, PT, R9, 0x4, PT ;  /* 0x000000040900780c */ /* 0x000fe20003f06070 */
[----:B------:R-:W-:Y:S01]  /*3ed0*/  BSSY.RECONVERGENT B1, `(.L_x_68) ;  /* 0x0000032000017945 */ /* 0x000fe20003800200 */
[----:B------:R-:W-:-:S04]  /*3ee0*/  LOP3.LUT R6, R8, 0x3, RZ, 0xc0, !PT ;  /* 0x0000000308067812 */ /* 0x000fc800078ec0ff */
[----:B------:R-:W-:-:S07]  /*3ef0*/  ISETP.NE.AND P1, PT, R6, RZ, PT ;  /* 0x000000ff0600720c */ /* 0x000fce0003f25270 */
[----:B------:R-:W-:Y:S06]  /*3f00*/  @!P0 BRA `(.L_x_69) ;  /* 0x0000000000b88947 */ /* 0x000fec0003800000 */
[----:B-1----:R-:W0:Y:S01]  /*3f10*/  LDC.64 R14, c[0x0][0x3b0] ;  /* 0x0000ec00ff0e7b82 */ /* 0x002e220000000a00 */
[C---:B------:R-:W-:Y:S01]  /*3f20*/  IMAD.IADD R9, R7.reuse, 0x1, -R2 ;  /* 0x0000000107097824 */ /* 0x040fe200078e0a02 */
[----:B------:R-:W-:-:S04]  /*3f30*/  IADD3 R12, P0, PT, R7, R3, RZ ;  /* 0x00000003070c7210 */ /* 0x000fc80007f1e0ff */
[----:B------:R-:W-:-:S05]  /*3f40*/  LEA.HI.X.SX32 R13, R7, R4, 0x1, P0 ;  /* 0x00000004070d7211 */ /* 0x000fca00000f0eff */
[----:B------:R-:W2:Y:S04]  /*3f50*/  LDG.E.S8 R10, desc[UR4][R12.64] ;  /* 0x000000040c0a7981 */ /* 0x000ea8000c1e1300 */
[----:B------:R-:W3:Y:S04]  /*3f60*/  LDG.E.S8 R23, desc[UR4][R12.64+0x1] ;  /* 0x000001040c177981 */ /* 0x000ee8000c1e1300 */
[----:B------:R-:W4:Y:S04]  /*3f70*/  LDG.E.S8 R21, desc[UR4][R12.64+0x2] ;  /* 0x000002040c157981 */ /* 0x000f28000c1e1300 */
[----:B------:R1:W5:Y:S01]  /*3f80*/  LDG.E.S8 R25, desc[UR4][R12.64+0x3] ;  /* 0x000003040c197981 */ /* 0x000362000c1e1300 */
[----:B0-----:R-:W-:-:S05]  /*3f90*/  IMAD.WIDE R14, R9, 0x4, R14 ;  /* 0x00000004090e7825 */ /* 0x001fca00078e020e */
[----:B------:R-:W2:Y:S01]  /*3fa0*/  LDG.E R9, desc[UR4][R14.64] ;  /* 0x000000040e097981 */ /* 0x000ea2000c1e1900 */
[----:B------:R-:W-:-:S03]  /*3fb0*/  IMAD.WIDE.U32 R16, R5, 0x4, R14 ;  /* 0x0000000405107825 */ /* 0x000fc600078e000e */
[----:B------:R-:W3:Y:S01]  /*3fc0*/  LDG.E R19, desc[UR4][R14.64+0x4] ;  /* 0x000004040e137981 */ /* 0x000ee2000c1e1900 */
[----:B-1----:R-:W0:Y:S03]  /*3fd0*/  LDC.64 R12, c[0x0][0x398] ;  /* 0x0000e600ff0c7b82 */ /* 0x002e260000000a00 */
[----:B------:R-:W4:Y:S04]  /*3fe0*/  LDG.E R11, desc[UR4][R16.64] ;  /* 0x00000004100b7981 */ /* 0x000f28000c1e1900 */
[----:B------:R-:W5:Y:S04]  /*3ff0*/  LDG.E R18, desc[UR4][R14.64+0x8] ;  /* 0x000008040e127981 */ /* 0x000f68000c1e1900 */
[----:B------:R-:W5:Y:S04]  /*4000*/  LDG.E R24, desc[UR4][R16.64+0x4] ;  /* 0x0000040410187981 */ /* 0x000f68000c1e1900 */
[----:B------:R1:W5:Y:S04]  /*4010*/  LDG.E R20, desc[UR4][R14.64+0xc] ;  /* 0x00000c040e147981 */ /* 0x000368000c1e1900 */
[----:B------:R-:W5:Y:S01]  /*4020*/  LDG.E R22, desc[UR4][R16.64+0x8] ;  /* 0x0000080410167981 */ /* 0x000f62000c1e1900 */
[----:B-1----:R-:W1:Y:S03]  /*4030*/  LDC.64 R14, c[0x0][0x390] ;  /* 0x0000e400ff0e7b82 */ /* 0x002e660000000a00 */
[----:B------:R0:W5:Y:S01]  /*4040*/  LDG.E R16, desc[UR4][R16.64+0xc] ;  /* 0x00000c0410107981 */ /* 0x000162000c1e1900 */
[----:B-1----:R-:W-:Y:S01]  /*4050*/  IMAD.WIDE R14, R7, 0x4, R14 ;  /* 0x00000004070e7825 */ /* 0x002fe200078e020e */
[----:B--2---:R-:W-:-:S03]  /*4060*/  IADD3 R9, PT, PT, R0, R9, RZ ;  /* 0x0000000900097210 */ /* 0x004fc60007ffe0ff */
[----:B---3--:R-:W-:Y:S02]  /*4070*/  IMAD.IADD R19, R0, 0x1, R19 ;  /* 0x0000000100137824 */ /* 0x008fe400078e0213 */
[----:B----4-:R-:W-:Y:S02]  /*4080*/  IMAD R11, R10, R11, R9 ;  /* 0x0000000b0a0b7224 */ /* 0x010fe400078e0209 */
[----:B------:R-:W2:Y:S01]  /*4090*/  LDG.E R9, desc[UR4][R14.64] ;  /* 0x000000040e097981 */ /* 0x000ea2000c1e1900 */
[----:B-----5:R-:W-:Y:S02]  /*40a0*/  IMAD.IADD R18, R0, 0x1, R18 ;  /* 0x0000000100127824 */ /* 0x020fe400078e0212 */
[----:B0-----:R-:W-:-:S04]  /*40b0*/  IMAD.WIDE R10, R11, 0x4, R12 ;  /* 0x000000040b0a7825 */ /* 0x001fc800078e020c */
[----:B------:R-:W-:Y:S02]  /*40c0*/  IMAD R19, R23, R24, R19 ;  /* 0x0000001817137224 */ /* 0x000fe400078e0213 */
[----:B------:R-:W-:Y:S01]  /*40d0*/  IMAD.IADD R20, R0, 0x1, R20 ;  /* 0x0000000100147824 */ /* 0x000fe200078e0214 */
[----:B------:R-:W2:Y:S01]  /*40e0*/  LDG.E R11, desc[UR4][R10.64] ;  /* 0x000000040a0b7981 */ /* 0x000ea2000c1e1900 */
[----:B------:R-:W-:-:S03]  /*40f0*/  IMAD R17, R21, R22, R18 ;  /* 0x0000001615117224 */ /* 0x000fc600078e0212 */
[----:B------:R-:W3:Y:S01]  /*4100*/  LDG.E R24, desc[UR4][R14.64+0xc] ;  /* 0x00000c040e187981 */ /* 0x000ee2000c1e1900 */
[----:B------:R-:W-:-:S03]  /*4110*/  IMAD.WIDE R18, R19, 0x4, R12 ;  /* 0x0000000413127825 */ /* 0x000fc600078e020c */
[----:B------:R-:W4:Y:S04]  /*4120*/  LDG.E R22, desc[UR4][R14.64+0x8] ;  /* 0x000008040e167981 */ /* 0x000f28000c1e1900 */
[----:B------:R-:W5:Y:S01]  /*4130*/  LDG.E R18, desc[UR4][R18.64] ;  /* 0x0000000412127981 */ /* 0x000f62000c1e1900 */
[----:B------:R-:W-:Y:S02]  /*4140*/  IMAD R25, R25, R16, R20 ;  /* 0x0000001019197224 */ /* 0x000fe400078e0214 */
[--C-:B------:R-:W-:Y:S01]  /*4150*/  IMAD.WIDE R16, R17, 0x4, R12.reuse ;  /* 0x0000000411107825 */ /* 0x100fe200078e020c */
[----:B------:R-:W5:Y:S03]  /*4160*/  LDG.E R20, desc[UR4][R14.64+0x4] ;  /* 0x000004040e147981 */ /* 0x000f66000c1e1900 */
[----:B------:R-:W-:-:S02]  /*4170*/  IMAD.WIDE R12, R25, 0x4, R12 ;  /* 0x00000004190c7825 */ /* 0x000fc400078e020c */
[----:B------:R-:W4:Y:S04]  /*4180*/  LDG.E R16, desc[UR4][R16.64] ;  /* 0x0000000410107981 */ /* 0x000f28000c1e1900 */
[----:B------:R-:W3:Y:S01]  /*4190*/  LDG.E R12, desc[UR4][R12.64] ;  /* 0x000000040c0c7981 */ /* 0x000ee2000c1e1900 */
[----:B------:R-:W-:Y:S01]  /*41a0*/  IADD3 R7, PT, PT, R7, 0x4, RZ ;  /* 0x0000000407077810 */ /* 0x000fe20007ffe0ff */
[----:B--2---:R-:W-:-:S04]  /*41b0*/  FFMA R9, R9, R11, R26 ;  /* 0x0000000b09097223 */ /* 0x004fc8000000001a */
[----:B-----5:R-:W-:-:S04]  /*41c0*/  FFMA R9, R20, R18, R9 ;  /* 0x0000001214097223 */ /* 0x020fc80000000009 */
[----:B----4-:R-:W-:-:S04]  /*41d0*/  FFMA R9, R22, R16, R9 ;  /* 0x0000001016097223 */ /* 0x010fc80000000009 */
[----:B---3--:R-:W-:-:S07]  /*41e0*/  FFMA R26, R24, R12, R9 ;  /* 0x0000000c181a7223 */ /* 0x008fce0000000009 */
.L_x_69:
[----:B------:R-:W-:Y:S05]  /*41f0*/  BSYNC.RECONVERGENT B1 ;  /* 0x0000000000017941 */ /* 0x000fea0003800200 */
.L_x_68:
[----:B------:R-:W-:Y:S05]  /*4200*/  @!P1 BRA `(.L_x_67) ;  /* 0x0000000000d49947 */ /* 0x000fea0003800000 */
[----:B------:R-:W-:Y:S01]  /*4210*/  ISETP.NE.AND P0, PT, R6, 0x1, PT ;  /* 0x000000010600780c */ /* 0x000fe20003f05270 */
[----:B------:R-:W-:Y:S01]  /*4220*/  BSSY.RECONVERGENT B1, `(.L_x_70) ;  /* 0x0000020000017945 */ /* 0x000fe20003800200 */
[----:B------:R-:W-:-:S04]  /*4230*/  LOP3.LUT R8, R8, 0x1, RZ, 0xc0, !PT ;  /* 0x0000000108087812 */ /* 0x000fc800078ec0ff */
[----:B------:R-:W-:-:S07]  /*4240*/  ISETP.NE.U32.AND P1, PT, R8, 0x1, PT ;  /* 0x000000010800780c */ /* 0x000fce0003f25070 */
[----:B------:R-:W-:Y:S06]  /*4250*/  @!P0 BRA `(.L_x_71) ;  /* 0x0000000000708947 */ /* 0x000fec0003800000 */
[----:B------:R-:W0:Y:S01]  /*4260*/  LDC.64 R10, c[0x0][0x3b0] ;  /* 0x0000ec00ff0a7b82 */ /* 0x000e220000000a00 */
[C---:B-1----:R-:W-:Y:S01]  /*4270*/  IMAD.IADD R17, R7.reuse, 0x1, -R2 ;  /* 0x0000000107117824 */ /* 0x042fe200078e0a02 */
[----:B------:R-:W-:-:S04]  /*4280*/  IADD3 R8, P0, PT, R7, R3, RZ ;  /* 0x0000000307087210 */ /* 0x000fc80007f1e0ff */
[----:B------:R-:W-:Y:S02]  /*4290*/  LEA.HI.X.SX32 R9, R7, R4, 0x1, P0 ;  /* 0x0000000407097211 */ /* 0x000fe400000f0eff */
[----:B------:R-:W1:Y:S03]  /*42a0*/  LDC.64 R12, c[0x0][0x390] ;  /* 0x0000e400ff0c7b82 */ /* 0x000e660000000a00 */
[----:B------:R-:W2:Y:S04]  /*42b0*/  LDG.E.S8 R6, desc[UR4][R8.64] ;  /* 0x0000000408067981 */ /* 0x000ea8000c1e1300 */
[----:B------:R-:W3:Y:S01]  /*42c0*/  LDG.E.S8 R20, desc[UR4][R8.64+0x1] ;  /* 0x0000010408147981 */ /* 0x000ee2000c1e1300 */
[----:B0-----:R-:W-:-:S02]  /*42d0*/  IMAD.WIDE R16, R17, 0x4, R10 ;  /* 0x0000000411107825 */ /* 0x001fc400078e020a */
[----:B------:R-:W0:Y:S03]  /*42e0*/  LDC.64 R10, c[0x0][0x398] ;  /* 0x0000e600ff0a7b82 */ /* 0x000e260000000a00 */
[----:B------:R-:W4:Y:S01]  /*42f0*/  LDG.E R19, desc[UR4][R16.64] ;  /* 0x0000000410137981 */ /* 0x000f22000c1e1900 */
[----:B------:R-:W-:-:S03]  /*4300*/  IMAD.WIDE.U32 R14, R5, 0x4, R16 ;  /* 0x00000004050e7825 */ /* 0x000fc600078e0010 */
[----:B------:R-:W5:Y:S04]  /*4310*/  LDG.E R21, desc[UR4][R16.64+0x4] ;  /* 0x0000040410157981 */ /* 0x000f68000c1e1900 */
[----:B------:R-:W2:Y:S04]  /*4320*/  LDG.E R18, desc[UR4][R14.64] ;  /* 0x000000040e127981 */ /* 0x000ea8000c1e1900 */
[----:B------:R-:W3:Y:S01]  /*4330*/  LDG.E R22, desc[UR4][R14.64+0x4] ;  /* 0x000004040e167981 */ /* 0x000ee2000c1e1900 */
[----:B-1----:R-:W-:-:S04]  /*4340*/  IMAD.WIDE R12, R7, 0x4, R12 ;  /* 0x00000004070c7825 */ /* 0x002fc800078e020c */
[C---:B----4-:R-:W-:Y:S02]  /*4350*/  IMAD.IADD R19, R0.reuse, 0x1, R19 ;  /* 0x0000000100137824 */ /* 0x050fe400078e0213 */
[----:B-----5:R-:W-:Y:S02]  /*4360*/  IMAD.IADD R21, R0, 0x1, R21 ;  /* 0x0000000100157824 */ /* 0x020fe400078e0215 */
[----:B--2---:R-:W-:Y:S02]  /*4370*/  IMAD R19, R6, R18, R19 ;  /* 0x0000001206137224 */ /* 0x004fe400078e0213 */
[----:B------:R-:W2:Y:S01]  /*4380*/  LDG.E R6, desc[UR4][R12.64+0x4] ;  /* 0x000004040c067981 */ /* 0x000ea2000c1e1900 */
[----:B---3--:R-:W-:Y:S02]  /*4390*/  IMAD R21, R20, R22, R21 ;  /* 0x0000001614157224 */ /* 0x008fe400078e0215 */
[--C-:B0-----:R-:W-:Y:S02]  /*43a0*/  IMAD.WIDE R16, R19, 0x4, R10.reuse ;  /* 0x0000000413107825 */ /* 0x101fe400078e020a */
[----:B------:R-:W3:Y:S02]  /*43b0*/  LDG.E R19, desc[UR4][R12.64] ;  /* 0x000000040c137981 */ /* 0x000ee4000c1e1900 */
[----:B------:R-:W-:-:S02]  /*43c0*/  IMAD.WIDE R10, R21, 0x4, R10 ;  /* 0x00000004150a7825 */ /* 0x000fc400078e020a */
[----:B------:R-:W3:Y:S04]  /*43d0*/  LDG.E R16, desc[UR4][R16.64] ;  /* 0x0000000410107981 */ /* 0x000ee8000c1e1900 */
[----:B------:R-:W2:Y:S01]  /*43e0*/  LDG.E R10, desc[UR4][R10.64] ;  /* 0x000000040a0a7981 */ /* 0x000ea2000c1e1900 */
[----:B------:R-:W-:Y:S01]  /*43f0*/  IADD3 R7, PT, PT, R7, 0x2, RZ ;  /* 0x0000000207077810 */ /* 0x000fe20007ffe0ff */
[----:B---3--:R-:W-:-:S04]  /*4400*/  FFMA R19, R19, R16, R26 ;  /* 0x0000001013137223 */ /* 0x008fc8000000001a */
[----:B--2---:R-:W-:-:S07]  /*4410*/  FFMA R26, R6, R10, R19 ;  /* 0x0000000a061a7223 */ /* 0x004fce0000000013 */
.L_x_71:
[----:B------:R-:W-:Y:S05]  /*4420*/  BSYNC.RECONVERGENT B1 ;  /* 0x0000000000017941 */ /* 0x000fea0003800200 */
.L_x_70:
[----:B------:R-:W-:Y:S05]  /*4430*/  @P1 BRA `(.L_x_67) ;  /* 0x0000000000481947 */ /* 0x000fea0003800000 */
[----:B------:R-:W0:Y:S01]  /*4440*/  LDC.64 R8, c[0x0][0x3b0] ;  /* 0x0000ec00ff087b82 */ /* 0x000e220000000a00 */
[C---:B------:R-:W-:Y:S01]  /*4450*/  IMAD.IADD R11, R7.reuse, 0x1, -R2 ;  /* 0x00000001070b7824 */ /* 0x040fe200078e0a02 */
[----:B------:R-:W-:-:S06]  /*4460*/  IADD3 R10, P0, PT, R7, R3, RZ ;  /* 0x00000003070a7210 */ /* 0x000fcc0007f1e0ff */
[----:B-1----:R-:W1:Y:S01]  /*4470*/  LDC.64 R12, c[0x0][0x398] ;  /* 0x0000e600ff0c7b82 */ /* 0x002e620000000a00 */
[----:B0-----:R-:W-:Y:S01]  /*4480*/  IMAD.WIDE R2, R11, 0x4, R8 ;  /* 0x000000040b027825 */ /* 0x001fe200078e0208 */
[----:B------:R-:W-:-:S06]  /*4490*/  LEA.HI.X.SX32 R11, R7, R4, 0x1, P0 ;  /* 0x00000004070b7211 */ /* 0x000fcc00000f0eff */
[----:B------:R-:W0:Y:S01]  /*44a0*/  LDC.64 R8, c[0x0][0x390] ;  /* 0x0000e400ff087b82 */ /* 0x000e220000000a00 */
[----:B------:R-:W2:Y:S01]  /*44b0*/  LDG.E R15, desc[UR4][R2.64] ;  /* 0x00000004020f7981 */ /* 0x000ea2000c1e1900 */
[----:B------:R-:W-:-:S03]  /*44c0*/  IMAD.WIDE.U32 R4, R5, 0x4, R2 ;  /* 0x0000000405047825 */ /* 0x000fc600078e0002 */
[----:B------:R-:W3:Y:S04]  /*44d0*/  LDG.E.S8 R10, desc[UR4][R10.64] ;  /* 0x000000040a0a7981 */ /* 0x000ee8000c1e1300 */
[----:B------:R-:W3:Y:S01]  /*44e0*/  LDG.E R4, desc[UR4][R4.64] ;  /* 0x0000000404047981 */ /* 0x000ee2000c1e1900 */
[----:B0-----:R-:W-:-:S06]  /*44f0*/  IMAD.WIDE R6, R7, 0x4, R8 ;  /* 0x0000000407067825 */ /* 0x001fcc00078e0208 */
[----:B------:R-:W4:Y:S01]  /*4500*/  LDG.E R7, desc[UR4][R6.64] ;  /* 0x0000000406077981 */ /* 0x000f22000c1e1900 */
[----:B--2---:R-:W-:-:S04]  /*4510*/  IMAD.IADD R15, R0, 0x1, R15 ;  /* 0x00000001000f7824 */ /* 0x004fc800078e020f */
[----:B---3--:R-:W-:-:S04]  /*4520*/  IMAD R15, R10, R4, R15 ;  /* 0x000000040a0f7224 */ /* 0x008fc800078e020f */
[----:B-1----:R-:W-:-:S06]  /*4530*/  IMAD.WIDE R8, R15, 0x4, R12 ;  /* 0x000000040f087825 */ /* 0x002fcc00078e020c */
[----:B------:R-:W4:Y:S02]  /*4540*/  LDG.E R8, desc[UR4][R8.64] ;  /* 0x0000000408087981 */ /* 0x000f24000c1e1900 */
[----:B----4-:R-:W-:-:S07]  /*4550*/  FFMA R26, R7, R8, R26 ;  /* 0x00000008071a7223 */ /* 0x010fce000000001a */
.L_x_67:
[----:B------:R-:W-:Y:S05]  /*4560*/  BSYNC.RECONVERGENT B0 ;  /* 0x0000000000007941 */ /* 0x000fea0003800200 */
.L_x_63:
[----:B------:R-:W2:Y:S02]  /*4570*/  LDC.64 R2, c[0x0][0x3a0] ;  /* 0x0000e800ff027b82 */ /* 0x000ea40000000a00 */
[----:B--2---:R-:W-:-:S05]  /*4580*/  IMAD.WIDE R2, R0, 0x4, R2 ;  /* 0x0000000400027825 */ /* 0x004fca00078e0202 */
[----:B------:R-:W-:Y:S01]  /*4590*/  STG.E desc[UR4][R2.64], R26 ;  /* 0x0000001a02007986 */ /* 0x000fe2000c101904 */
[----:B------:R-:W-:Y:S05]  /*45a0*/  EXIT ;  /* 0x000000000000794d */ /* 0x000fea0003800000 */
.L_x_51:
[----:B------:R-:W-:-:S13]  /*45b0*/  ISETP.NE.AND P0, PT, R0, R5, PT ;  /* 0x000000050000720c */ /* 0x000fda0003f05270 */
[----:B------:R-:W-:Y:S05]  /*45c0*/  @P0 EXIT ;  /* 0x000000000000094d */ /* 0x000fea0003800000 */
[----:B------:R-:W0:Y:S08]  /*45d0*/  LDC.64 R2, c[0x0][0x398] ;  /* 0x0000e600ff027b82 */ /* 0x000e300000000a00 */
[----:B------:R-:W1:Y:S01]  /*45e0*/  LDC.64 R4, c[0x0][0x3a0] ;  /* 0x0000e800ff047b82 */ /* 0x000e620000000a00 */
[----:B0-----:R-:W-:-:S06]  /*45f0*/  IMAD.WIDE R2, R0, 0x4, R2 ;  /* 0x0000000400027825 */ /* 0x001fcc00078e0202 */
[----:B------:R-:W2:Y:S01]  /*4600*/  LDG.E R2, desc[UR4][R2.64] ;  /* 0x0000000402027981 */ /* 0x000ea2000c1e1900 */
[----:B-1----:R-:W-:-:S04]  /*4610*/  IMAD.WIDE R4, R0, 0x4, R4 ;  /* 0x0000000400047825 */ /* 0x002fc800078e0204 */
[----:B--2---:R-:W-:-:S05]  /*4620*/  FMUL R7, R2, 100000000 ;  /* 0x4cbebc2002077820 */ /* 0x004fca0000400000 */
[----:B------:R-:W-:Y:S01]  /*4630*/  STG.E desc[UR4][R4.64], R7 ;  /* 0x0000000704007986 */ /* 0x000fe2000c101904 */
[----:B------:R-:W-:Y:S05]  /*4640*/  EXIT ;  /* 0x000000000000794d */ /* 0x000fea0003800000 */
.L_x_72:
        /* <DEDUP_REMOVED lines=11> */
.L_x_77:


//--------------------- .nv.global.init           --------------------------
	.section	.nv.global.init,"aw",@progbits
.nv.global.init:
	.type		$str$1,@object
	.size		$str$1,($str - $str$1)
$str$1:
        /*0000*/ 	.byte	0x0a, 0x00
	.type		$str,@object
	.size		$str,(.L_0 - $str)
$str:
        /*0002*/ 	.byte	0x20, 0x25, 0x66, 0x20, 0x00
.L_0:


//--------------------- .nv.shared.reserved.0     --------------------------
	.section	.nv.shared.reserved.0,"aw",@nobits
	.weak		__nv_reservedSMEM_offset_0_alias
	.size		__nv_reservedSMEM_offset_0_alias, 0, 64
	.other		__nv_reservedSMEM_offset_0_alias,@"STO_CUDA_RESERVED_SHARED STV_DEFAULT"
__nv_reservedSMEM_offset_0_alias:
	.zero		0
	.zero		64


//--------------------- .nv.constant0._Z19calcDiagonalOffsetsPiiPKiPKb --------------------------
	.section	.nv.constant0._Z19calcDiagonalOffsetsPiiPKiPKb,"a",@progbits
	.sectionflags	@""
	.align	4
.nv.constant0._Z19calcDiagonalOffsetsPiiPKiPKb:
	.zero		928


//--------------------- .nv.constant0._Z10printarrayPfi --------------------------
	.section	.nv.constant0._Z10printarrayPfi,"a",@progbits
	.sectionflags	@""
	.align	4
.nv.constant0._Z10printarrayPfi:
	.zero		908


//--------------------- .nv.constant0._Z22initVariablesWithGuessiPKfPfS1_S1_Pb --------------------------
	.section	.nv.constant0._Z22initVariablesWithGuessiPKfPfS1_S1_Pb,"a",@progbits
	.sectionflags	@""
	.align	4
.nv.constant0._Z22initVariablesWithGuessiPKfPfS1_S1_Pb:
	.zero		944


//--------------------- .nv.constant0._Z13checkResiduumiPKffPb --------------------------
	.section	.nv.constant0._Z13checkResiduumiPKffPb,"a",@progbits
	.sectionflags	@""
	.align	4
.nv.constant0._Z13checkResiduumiPKffPb:
	.zero		928


//--------------------- .nv.constant0._Z8calcZ_v4PKiiiPKfS2_PfPKbS0_PbS5_ --------------------------
	.section	.nv.constant0._Z8calcZ_v4PKiiiPKfS2_PfPKbS0_PbS5_,"a",@progbits
	.sectionflags	@""
	.align	4
.nv.constant0._Z8calcZ_v4PKiiiPKfS2_PfPKbS0_PbS5_:
	.zero		968


//--------------------- SYMBOLS --------------------------

	.type		.nv.reservedSmem.offset0,@object
	.size		.nv.reservedSmem.offset0,0x4
	.type		vprintf,@function
